//
// Generated by NVIDIA NVVM Compiler
//
// Compiler Build ID: CL-36424714
// Cuda compilation tools, release 13.0, V13.0.88
// Based on NVVM 20.0.0
//

.version 9.0
.target sm_100
.address_size 64

	// .globl	_Z6MatAddPfPKfS1_ii
// _ZZ7MatMultPfPKfS1_iiE3s_A has been demoted
// _ZZ7MatMultPfPKfS1_iiE3s_B has been demoted

.visible .entry _Z6MatAddPfPKfS1_ii(
	.param .u64 .ptr .align 1 _Z6MatAddPfPKfS1_ii_param_0,
	.param .u64 .ptr .align 1 _Z6MatAddPfPKfS1_ii_param_1,
	.param .u64 .ptr .align 1 _Z6MatAddPfPKfS1_ii_param_2,
	.param .u32 _Z6MatAddPfPKfS1_ii_param_3,
	.param .u32 _Z6MatAddPfPKfS1_ii_param_4
)
{
	.reg .pred 	%p<2>;
	.reg .b32 	%r<8>;
	.reg .b32 	%f<4>;
	.reg .b64 	%rd<11>;

	ld.param.u64 	%rd1, [_Z6MatAddPfPKfS1_ii_param_0];
	ld.param.u64 	%rd2, [_Z6MatAddPfPKfS1_ii_param_1];
	ld.param.u64 	%rd3, [_Z6MatAddPfPKfS1_ii_param_2];
	ld.param.u32 	%r2, [_Z6MatAddPfPKfS1_ii_param_3];
	ld.param.u32 	%r3, [_Z6MatAddPfPKfS1_ii_param_4];
	mov.u32 	%r4, %ntid.x;
	mov.u32 	%r5, %ctaid.x;
	mov.u32 	%r6, %tid.x;
	mad.lo.s32 	%r1, %r4, %r5, %r6;
	mul.lo.s32 	%r7, %r3, %r2;
	setp.ge.s32 	%p1, %r1, %r7;
	@%p1 bra 	$L__BB0_2;
	cvta.to.global.u64 	%rd4, %rd2;
	cvta.to.global.u64 	%rd5, %rd3;
	cvta.to.global.u64 	%rd6, %rd1;
	mul.wide.s32 	%rd7, %r1, 4;
	add.s64 	%rd8, %rd4, %rd7;
	ld.global.f32 	%f1, [%rd8];
	add.s64 	%rd9, %rd5, %rd7;
	ld.global.f32 	%f2, [%rd9];
	add.f32 	%f3, %f1, %f2;
	add.s64 	%rd10, %rd6, %rd7;
	st.global.f32 	[%rd10], %f3;
$L__BB0_2:
	ret;

}
	// .globl	_Z6MatSubPfPKfS1_ii
.visible .entry _Z6MatSubPfPKfS1_ii(
	.param .u64 .ptr .align 1 _Z6MatSubPfPKfS1_ii_param_0,
	.param .u64 .ptr .align 1 _Z6MatSubPfPKfS1_ii_param_1,
	.param .u64 .ptr .align 1 _Z6MatSubPfPKfS1_ii_param_2,
	.param .u32 _Z6MatSubPfPKfS1_ii_param_3,
	.param .u32 _Z6MatSubPfPKfS1_ii_param_4
)
{
	.reg .pred 	%p<2>;
	.reg .b32 	%r<8>;
	.reg .b32 	%f<4>;
	.reg .b64 	%rd<11>;

	ld.param.u64 	%rd1, [_Z6MatSubPfPKfS1_ii_param_0];
	ld.param.u64 	%rd2, [_Z6MatSubPfPKfS1_ii_param_1];
	ld.param.u64 	%rd3, [_Z6MatSubPfPKfS1_ii_param_2];
	ld.param.u32 	%r2, [_Z6MatSubPfPKfS1_ii_param_3];
	ld.param.u32 	%r3, [_Z6MatSubPfPKfS1_ii_param_4];
	mov.u32 	%r4, %ntid.x;
	mov.u32 	%r5, %ctaid.x;
	mov.u32 	%r6, %tid.x;
	mad.lo.s32 	%r1, %r4, %r5, %r6;
	mul.lo.s32 	%r7, %r3, %r2;
	setp.ge.s32 	%p1, %r1, %r7;
	@%p1 bra 	$L__BB1_2;
	cvta.to.global.u64 	%rd4, %rd2;
	cvta.to.global.u64 	%rd5, %rd3;
	cvta.to.global.u64 	%rd6, %rd1;
	mul.wide.s32 	%rd7, %r1, 4;
	add.s64 	%rd8, %rd4, %rd7;
	ld.global.f32 	%f1, [%rd8];
	add.s64 	%rd9, %rd5, %rd7;
	ld.global.f32 	%f2, [%rd9];
	sub.f32 	%f3, %f1, %f2;
	add.s64 	%rd10, %rd6, %rd7;
	st.global.f32 	[%rd10], %f3;
$L__BB1_2:
	ret;

}
	// .globl	_Z12MatTransposePfPKfii
.visible .entry _Z12MatTransposePfPKfii(
	.param .u64 .ptr .align 1 _Z12MatTransposePfPKfii_param_0,
	.param .u64 .ptr .align 1 _Z12MatTransposePfPKfii_param_1,
	.param .u32 _Z12MatTransposePfPKfii_param_2,
	.param .u32 _Z12MatTransposePfPKfii_param_3
)
{
	.reg .pred 	%p<2>;
	.reg .b32 	%r<12>;
	.reg .b32 	%f<2>;
	.reg .b64 	%rd<9>;

	ld.param.u64 	%rd1, [_Z12MatTransposePfPKfii_param_0];
	ld.param.u64 	%rd2, [_Z12MatTransposePfPKfii_param_1];
	ld.param.u32 	%r2, [_Z12MatTransposePfPKfii_param_2];
	ld.param.u32 	%r3, [_Z12MatTransposePfPKfii_param_3];
	mov.u32 	%r4, %ntid.x;
	mov.u32 	%r5, %ctaid.x;
	mov.u32 	%r6, %tid.x;
	mad.lo.s32 	%r1, %r4, %r5, %r6;
	mul.lo.s32 	%r7, %r3, %r2;
	setp.ge.s32 	%p1, %r1, %r7;
	@%p1 bra 	$L__BB2_2;
	cvta.to.global.u64 	%rd3, %rd2;
	cvta.to.global.u64 	%rd4, %rd1;
	mul.wide.s32 	%rd5, %r1, 4;
	add.s64 	%rd6, %rd3, %rd5;
	ld.global.f32 	%f1, [%rd6];
	div.s32 	%r8, %r1, %r3;
	mul.lo.s32 	%r9, %r8, %r3;
	sub.s32 	%r10, %r1, %r9;
	mad.lo.s32 	%r11, %r10, %r2, %r8;
	mul.wide.s32 	%rd7, %r11, 4;
	add.s64 	%rd8, %rd4, %rd7;
	st.global.f32 	[%rd8], %f1;
$L__BB2_2:
	ret;

}
	// .globl	_Z7MatMultPfPKfS1_ii
.visible .entry _Z7MatMultPfPKfS1_ii(
	.param .u64 .ptr .align 1 _Z7MatMultPfPKfS1_ii_param_0,
	.param .u64 .ptr .align 1 _Z7MatMultPfPKfS1_ii_param_1,
	.param .u64 .ptr .align 1 _Z7MatMultPfPKfS1_ii_param_2,
	.param .u32 _Z7MatMultPfPKfS1_ii_param_3,
	.param .u32 _Z7MatMultPfPKfS1_ii_param_4
)
{
	.reg .pred 	%p<5>;
	.reg .b32 	%r<69>;
	.reg .b32 	%f<162>;
	.reg .b64 	%rd<24>;
	// demoted variable
	.shared .align 4 .b8 _ZZ7MatMultPfPKfS1_iiE3s_A[1024];
	// demoted variable
	.shared .align 4 .b8 _ZZ7MatMultPfPKfS1_iiE3s_B[1024];
	ld.param.u64 	%rd4, [_Z7MatMultPfPKfS1_ii_param_1];
	ld.param.u64 	%rd5, [_Z7MatMultPfPKfS1_ii_param_2];
	ld.param.u32 	%r30, [_Z7MatMultPfPKfS1_ii_param_3];
	ld.param.u32 	%r31, [_Z7MatMultPfPKfS1_ii_param_4];
	cvta.to.global.u64 	%rd1, %rd5;
	cvta.to.global.u64 	%rd2, %rd4;
	mov.u32 	%r32, %ctaid.x;
	mov.u32 	%r1, %ctaid.y;
	mov.u32 	%r2, %tid.x;
	mov.u32 	%r3, %tid.y;
	mul.lo.s32 	%r33, %r30, %r1;
	shl.b32 	%r68, %r33, 4;
	add.s32 	%r5, %r68, %r30;
	shl.b32 	%r6, %r32, 4;
	shl.b32 	%r7, %r31, 4;
	setp.lt.s32 	%p1, %r30, 1;
	mov.f32 	%f161, 0f00000000;
	@%p1 bra 	$L__BB3_6;
	mul.lo.s32 	%r8, %r30, %r3;
	shl.b32 	%r34, %r3, 6;
	mov.u32 	%r35, _ZZ7MatMultPfPKfS1_iiE3s_A;
	add.s32 	%r9, %r35, %r34;
	shl.b32 	%r36, %r2, 2;
	add.s32 	%r10, %r9, %r36;
	mul.lo.s32 	%r11, %r31, %r2;
	shl.b32 	%r37, %r2, 6;
	mov.u32 	%r38, _ZZ7MatMultPfPKfS1_iiE3s_B;
	add.s32 	%r39, %r38, %r37;
	shl.b32 	%r40, %r3, 2;
	add.s32 	%r12, %r39, %r40;
	mad.lo.s32 	%r13, %r2, -60, %r39;
	add.s32 	%r14, %r68, 16;
	max.s32 	%r41, %r5, %r14;
	not.b32 	%r42, %r68;
	add.s32 	%r15, %r41, %r42;
	and.b32  	%r43, %r15, 16;
	setp.ne.s32 	%p2, %r43, 0;
	mov.f32 	%f161, 0f00000000;
	mov.u32 	%r63, %r6;
	@%p2 bra 	$L__BB3_3;
	add.s32 	%r44, %r8, %r2;
	add.s32 	%r45, %r44, %r68;
	mul.wide.s32 	%rd6, %r45, 4;
	add.s64 	%rd7, %rd2, %rd6;
	ld.global.f32 	%f10, [%rd7];
	st.shared.f32 	[%r10], %f10;
	add.s32 	%r46, %r11, %r3;
	add.s32 	%r47, %r46, %r6;
	mul.wide.s32 	%rd8, %r47, 4;
	add.s64 	%rd9, %rd1, %rd8;
	ld.global.f32 	%f11, [%rd9];
	st.shared.f32 	[%r12], %f11;
	bar.sync 	0;
	ld.shared.f32 	%f12, [%r9];
	ld.shared.f32 	%f13, [%r13];
	fma.rn.f32 	%f14, %f12, %f13, 0f00000000;
	ld.shared.f32 	%f15, [%r9+4];
	ld.shared.f32 	%f16, [%r13+64];
	fma.rn.f32 	%f17, %f15, %f16, %f14;
	ld.shared.f32 	%f18, [%r9+8];
	ld.shared.f32 	%f19, [%r13+128];
	fma.rn.f32 	%f20, %f18, %f19, %f17;
	ld.shared.f32 	%f21, [%r9+12];
	ld.shared.f32 	%f22, [%r13+192];
	fma.rn.f32 	%f23, %f21, %f22, %f20;
	ld.shared.f32 	%f24, [%r9+16];
	ld.shared.f32 	%f25, [%r13+256];
	fma.rn.f32 	%f26, %f24, %f25, %f23;
	ld.shared.f32 	%f27, [%r9+20];
	ld.shared.f32 	%f28, [%r13+320];
	fma.rn.f32 	%f29, %f27, %f28, %f26;
	ld.shared.f32 	%f30, [%r9+24];
	ld.shared.f32 	%f31, [%r13+384];
	fma.rn.f32 	%f32, %f30, %f31, %f29;
	ld.shared.f32 	%f33, [%r9+28];
	ld.shared.f32 	%f34, [%r13+448];
	fma.rn.f32 	%f35, %f33, %f34, %f32;
	ld.shared.f32 	%f36, [%r9+32];
	ld.shared.f32 	%f37, [%r13+512];
	fma.rn.f32 	%f38, %f36, %f37, %f35;
	ld.shared.f32 	%f39, [%r9+36];
	ld.shared.f32 	%f40, [%r13+576];
	fma.rn.f32 	%f41, %f39, %f40, %f38;
	ld.shared.f32 	%f42, [%r9+40];
	ld.shared.f32 	%f43, [%r13+640];
	fma.rn.f32 	%f44, %f42, %f43, %f41;
	ld.shared.f32 	%f45, [%r9+44];
	ld.shared.f32 	%f46, [%r13+704];
	fma.rn.f32 	%f47, %f45, %f46, %f44;
	ld.shared.f32 	%f48, [%r9+48];
	ld.shared.f32 	%f49, [%r13+768];
	fma.rn.f32 	%f50, %f48, %f49, %f47;
	ld.shared.f32 	%f51, [%r9+52];
	ld.shared.f32 	%f52, [%r13+832];
	fma.rn.f32 	%f53, %f51, %f52, %f50;
	ld.shared.f32 	%f54, [%r9+56];
	ld.shared.f32 	%f55, [%r13+896];
	fma.rn.f32 	%f56, %f54, %f55, %f53;
	ld.shared.f32 	%f57, [%r9+60];
	ld.shared.f32 	%f58, [%r13+960];
	fma.rn.f32 	%f161, %f57, %f58, %f56;
	bar.sync 	0;
	add.s32 	%r63, %r6, %r7;
	mov.u32 	%r68, %r14;
$L__BB3_3:
	setp.lt.u32 	%p3, %r15, 16;
	@%p3 bra 	$L__BB3_6;
	add.s32 	%r48, %r3, %r63;
	add.s32 	%r49, %r2, 16;
	mad.lo.s32 	%r67, %r31, %r49, %r48;
	add.s32 	%r66, %r48, %r11;
	add.s32 	%r50, %r2, %r68;
	add.s32 	%r65, %r50, %r8;
$L__BB3_5:
	ld.param.u64 	%rd23, [_Z7MatMultPfPKfS1_ii_param_2];
	ld.param.u64 	%rd22, [_Z7MatMultPfPKfS1_ii_param_1];
	mul.wide.s32 	%rd10, %r65, 4;
	cvta.to.global.u64 	%rd11, %rd22;
	add.s64 	%rd12, %rd11, %rd10;
	ld.global.f32 	%f59, [%rd12];
	st.shared.f32 	[%r10], %f59;
	cvta.to.global.u64 	%rd13, %rd23;
	mul.wide.s32 	%rd14, %r66, 4;
	add.s64 	%rd15, %rd13, %rd14;
	ld.global.f32 	%f60, [%rd15];
	st.shared.f32 	[%r12], %f60;
	bar.sync 	0;
	ld.shared.f32 	%f61, [%r9];
	ld.shared.f32 	%f62, [%r13];
	fma.rn.f32 	%f63, %f61, %f62, %f161;
	ld.shared.f32 	%f64, [%r9+4];
	ld.shared.f32 	%f65, [%r13+64];
	fma.rn.f32 	%f66, %f64, %f65, %f63;
	ld.shared.f32 	%f67, [%r9+8];
	ld.shared.f32 	%f68, [%r13+128];
	fma.rn.f32 	%f69, %f67, %f68, %f66;
	ld.shared.f32 	%f70, [%r9+12];
	ld.shared.f32 	%f71, [%r13+192];
	fma.rn.f32 	%f72, %f70, %f71, %f69;
	ld.shared.f32 	%f73, [%r9+16];
	ld.shared.f32 	%f74, [%r13+256];
	fma.rn.f32 	%f75, %f73, %f74, %f72;
	ld.shared.f32 	%f76, [%r9+20];
	ld.shared.f32 	%f77, [%r13+320];
	fma.rn.f32 	%f78, %f76, %f77, %f75;
	ld.shared.f32 	%f79, [%r9+24];
	ld.shared.f32 	%f80, [%r13+384];
	fma.rn.f32 	%f81, %f79, %f80, %f78;
	ld.shared.f32 	%f82, [%r9+28];
	ld.shared.f32 	%f83, [%r13+448];
	fma.rn.f32 	%f84, %f82, %f83, %f81;
	ld.shared.f32 	%f85, [%r9+32];
	ld.shared.f32 	%f86, [%r13+512];
	fma.rn.f32 	%f87, %f85, %f86, %f84;
	ld.shared.f32 	%f88, [%r9+36];
	ld.shared.f32 	%f89, [%r13+576];
	fma.rn.f32 	%f90, %f88, %f89, %f87;
	ld.shared.f32 	%f91, [%r9+40];
	ld.shared.f32 	%f92, [%r13+640];
	fma.rn.f32 	%f93, %f91, %f92, %f90;
	ld.shared.f32 	%f94, [%r9+44];
	ld.shared.f32 	%f95, [%r13+704];
	fma.rn.f32 	%f96, %f94, %f95, %f93;
	ld.shared.f32 	%f97, [%r9+48];
	ld.shared.f32 	%f98, [%r13+768];
	fma.rn.f32 	%f99, %f97, %f98, %f96;
	ld.shared.f32 	%f100, [%r9+52];
	ld.shared.f32 	%f101, [%r13+832];
	fma.rn.f32 	%f102, %f100, %f101, %f99;
	ld.shared.f32 	%f103, [%r9+56];
	ld.shared.f32 	%f104, [%r13+896];
	fma.rn.f32 	%f105, %f103, %f104, %f102;
	ld.shared.f32 	%f106, [%r9+60];
	ld.shared.f32 	%f107, [%r13+960];
	fma.rn.f32 	%f108, %f106, %f107, %f105;
	bar.sync 	0;
	ld.global.f32 	%f109, [%rd12+64];
	st.shared.f32 	[%r10], %f109;
	mul.wide.s32 	%rd16, %r67, 4;
	add.s64 	%rd17, %rd13, %rd16;
	ld.global.f32 	%f110, [%rd17];
	st.shared.f32 	[%r12], %f110;
	bar.sync 	0;
	ld.shared.f32 	%f111, [%r9];
	ld.shared.f32 	%f112, [%r13];
	fma.rn.f32 	%f113, %f111, %f112, %f108;
	ld.shared.f32 	%f114, [%r9+4];
	ld.shared.f32 	%f115, [%r13+64];
	fma.rn.f32 	%f116, %f114, %f115, %f113;
	ld.shared.f32 	%f117, [%r9+8];
	ld.shared.f32 	%f118, [%r13+128];
	fma.rn.f32 	%f119, %f117, %f118, %f116;
	ld.shared.f32 	%f120, [%r9+12];
	ld.shared.f32 	%f121, [%r13+192];
	fma.rn.f32 	%f122, %f120, %f121, %f119;
	ld.shared.f32 	%f123, [%r9+16];
	ld.shared.f32 	%f124, [%r13+256];
	fma.rn.f32 	%f125, %f123, %f124, %f122;
	ld.shared.f32 	%f126, [%r9+20];
	ld.shared.f32 	%f127, [%r13+320];
	fma.rn.f32 	%f128, %f126, %f127, %f125;
	ld.shared.f32 	%f129, [%r9+24];
	ld.shared.f32 	%f130, [%r13+384];
	fma.rn.f32 	%f131, %f129, %f130, %f128;
	ld.shared.f32 	%f132, [%r9+28];
	ld.shared.f32 	%f133, [%r13+448];
	fma.rn.f32 	%f134, %f132, %f133, %f131;
	ld.shared.f32 	%f135, [%r9+32];
	ld.shared.f32 	%f136, [%r13+512];
	fma.rn.f32 	%f137, %f135, %f136, %f134;
	ld.shared.f32 	%f138, [%r9+36];
	ld.shared.f32 	%f139, [%r13+576];
	fma.rn.f32 	%f140, %f138, %f139, %f137;
	ld.shared.f32 	%f141, [%r9+40];
	ld.shared.f32 	%f142, [%r13+640];
	fma.rn.f32 	%f143, %f141, %f142, %f140;
	ld.shared.f32 	%f144, [%r9+44];
	ld.shared.f32 	%f145, [%r13+704];
	fma.rn.f32 	%f146, %f144, %f145, %f143;
	ld.shared.f32 	%f147, [%r9+48];
	ld.shared.f32 	%f148, [%r13+768];
	fma.rn.f32 	%f149, %f147, %f148, %f146;
	ld.shared.f32 	%f150, [%r9+52];
	ld.shared.f32 	%f151, [%r13+832];
	fma.rn.f32 	%f152, %f150, %f151, %f149;
	ld.shared.f32 	%f153, [%r9+56];
	ld.shared.f32 	%f154, [%r13+896];
	fma.rn.f32 	%f155, %f153, %f154, %f152;
	ld.shared.f32 	%f156, [%r9+60];
	ld.shared.f32 	%f157, [%r13+960];
	fma.rn.f32 	%f161, %f156, %f157, %f155;
	bar.sync 	0;
	add.s32 	%r68, %r68, 32;
	shl.b32 	%r59, %r31, 5;
	add.s32 	%r67, %r67, %r59;
	add.s32 	%r66, %r66, %r59;
	add.s32 	%r65, %r65, 32;
	setp.lt.s32 	%p4, %r68, %r5;
	@%p4 bra 	$L__BB3_5;
$L__BB3_6:
	ld.param.u64 	%rd21, [_Z7MatMultPfPKfS1_ii_param_0];
	cvta.to.global.u64 	%rd18, %rd21;
	add.s32 	%r60, %r6, %r2;
	mad.lo.s32 	%r61, %r31, %r3, %r60;
	mad.lo.s32 	%r62, %r7, %r1, %r61;
	mul.wide.s32 	%rd19, %r62, 4;
	add.s64 	%rd20, %rd18, %rd19;
	st.global.f32 	[%rd20], %f161;
	ret;

}
	// .globl	_Z7MatCopyPfPKfii
.visible .entry _Z7MatCopyPfPKfii(
	.param .u64 .ptr .align 1 _Z7MatCopyPfPKfii_param_0,
	.param .u64 .ptr .align 1 _Z7MatCopyPfPKfii_param_1,
	.param .u32 _Z7MatCopyPfPKfii_param_2,
	.param .u32 _Z7MatCopyPfPKfii_param_3
)
{
	.reg .pred 	%p<2>;
	.reg .b32 	%r<8>;
	.reg .b32 	%f<2>;
	.reg .b64 	%rd<8>;

	ld.param.u64 	%rd1, [_Z7MatCopyPfPKfii_param_0];
	ld.param.u64 	%rd2, [_Z7MatCopyPfPKfii_param_1];
	ld.param.u32 	%r2, [_Z7MatCopyPfPKfii_param_2];
	ld.param.u32 	%r3, [_Z7MatCopyPfPKfii_param_3];
	mov.u32 	%r4, %ntid.x;
	mov.u32 	%r5, %ctaid.x;
	mov.u32 	%r6, %tid.x;
	mad.lo.s32 	%r1, %r4, %r5, %r6;
	mul.lo.s32 	%r7, %r3, %r2;
	setp.ge.s32 	%p1, %r1, %r7;
	@%p1 bra 	$L__BB4_2;
	cvta.to.global.u64 	%rd3, %rd2;
	cvta.to.global.u64 	%rd4, %rd1;
	mul.wide.s32 	%rd5, %r1, 4;
	add.s64 	%rd6, %rd3, %rd5;
	ld.global.f32 	%f1, [%rd6];
	add.s64 	%rd7, %rd4, %rd5;
	st.global.f32 	[%rd7], %f1;
$L__BB4_2:
	ret;

}


// ===== COMPILED SASS (sm_100) =====

	.target	sm_100

	.elftype	@"ET_EXEC"


//--------------------- .note.nv.tkinfo           --------------------------
	.section	.note.nv.tkinfo,"",@"SHT_NOTE"
	.sectionflags	@"SHF_NOTE_NV_TKINFO"
	.tkinfo
        /*0018*/ 	.word	0x00000002
        /*0030*/ 	.string	""
        /*0030*/ 	.string	"ptxas"
        /*0030*/ 	.string	"Cuda compilation tools, release 13.0, V13.0.88"
        /*0030*/ 	.string	"Build cuda_13.0.r13.0/compiler.36424714_0"
        /*0030*/ 	.string	"-arch sm_100 -m 64 "



//--------------------- .note.nv.cuinfo           --------------------------
	.section	.note.nv.cuinfo,"",@"SHT_NOTE"
	.sectionflags	@"SHF_NOTE_NV_CUINFO"
        /*0018*/ 	.short	0x0002
        /*001a*/ 	.short	0x0064
        /*001c*/ 	.short	0x0082
	.zero		2


//--------------------- .nv.info                  --------------------------
	.section	.nv.info,"",@"SHT_CUDA_INFO"
	.align	4


	//----- nvinfo : EIATTR_REGCOUNT
	.align		4
        /*0000*/ 	.byte	0x04, 0x2f
        /*0002*/ 	.short	(.L_1 - .L_0)
	.align		4
.L_0:
        /*0004*/ 	.word	index@(_Z6MatAddPfPKfS1_ii)
        /*0008*/ 	.word	0x0000000c


	//----- nvinfo : EIATTR_FRAME_SIZE
	.align		4
.L_1:
        /*000c*/ 	.byte	0x04, 0x11
        /*000e*/ 	.short	(.L_3 - .L_2)
	.align		4
.L_2:
        /*0010*/ 	.word	index@(_Z6MatAddPfPKfS1_ii)
        /*0014*/ 	.word	0x00000000


	//----- nvinfo : EIATTR_REGCOUNT
	.align		4
.L_3:
        /*0018*/ 	.byte	0x04, 0x2f
        /*001a*/ 	.short	(.L_5 - .L_4)
	.align		4
.L_4:
        /*001c*/ 	.word	index@(_Z6MatSubPfPKfS1_ii)
        /*0020*/ 	.word	0x0000000c


	//----- nvinfo : EIATTR_FRAME_SIZE
	.align		4
.L_5:
        /*0024*/ 	.byte	0x04, 0x11
        /*0026*/ 	.short	(.L_7 - .L_6)
	.align		4
.L_6:
        /*0028*/ 	.word	index@(_Z6MatSubPfPKfS1_ii)
        /*002c*/ 	.word	0x00000000


	//----- nvinfo : EIATTR_REGCOUNT
	.align		4
.L_7:
        /*0030*/ 	.byte	0x04, 0x2f
        /*0032*/ 	.short	(.L_9 - .L_8)
	.align		4
.L_8:
        /*0034*/ 	.word	index@(_Z12MatTransposePfPKfii)
        /*0038*/ 	.word	0x00000010


	//----- nvinfo : EIATTR_FRAME_SIZE
	.align		4
.L_9:
        /*003c*/ 	.byte	0x04, 0x11
        /*003e*/ 	.short	(.L_11 - .L_10)
	.align		4
.L_10:
        /*0040*/ 	.word	index@(_Z12MatTransposePfPKfii)
        /*0044*/ 	.word	0x00000000


	//----- nvinfo : EIATTR_REGCOUNT
	.align		4
.L_11:
        /*0048*/ 	.byte	0x04, 0x2f
        /*004a*/ 	.short	(.L_13 - .L_12)
	.align		4
.L_12:
        /*004c*/ 	.word	index@(_Z7MatMultPfPKfS1_ii)
        /*0050*/ 	.word	0x00000020


	//----- nvinfo : EIATTR_FRAME_SIZE
	.align		4
.L_13:
        /*0054*/ 	.byte	0x04, 0x11
        /*0056*/ 	.short	(.L_15 - .L_14)
	.align		4
.L_14:
        /*0058*/ 	.word	index@(_Z7MatMultPfPKfS1_ii)
        /*005c*/ 	.word	0x00000000


	//----- nvinfo : EIATTR_REGCOUNT
	.align		4
.L_15:
        /*0060*/ 	.byte	0x04, 0x2f
        /*0062*/ 	.short	(.L_17 - .L_16)
	.align		4
.L_16:
        /*0064*/ 	.word	index@(_Z7MatCopyPfPKfii)
        /*0068*/ 	.word	0x0000000a


	//----- nvinfo : EIATTR_FRAME_SIZE
	.align		4
.L_17:
        /*006c*/ 	.byte	0x04, 0x11
        /*006e*/ 	.short	(.L_19 - .L_18)
	.align		4
.L_18:
        /*0070*/ 	.word	index@(_Z7MatCopyPfPKfii)
        /*0074*/ 	.word	0x00000000


	//----- nvinfo : EIATTR_MIN_STACK_SIZE
	.align		4
.L_19:
        /*0078*/ 	.byte	0x04, 0x12
        /*007a*/ 	.short	(.L_21 - .L_20)
	.align		4
.L_20:
        /*007c*/ 	.word	index@(_Z7MatCopyPfPKfii)
        /*0080*/ 	.word	0x00000000


	//----- nvinfo : EIATTR_MIN_STACK_SIZE
	.align		4
.L_21:
        /*0084*/ 	.byte	0x04, 0x12
        /*0086*/ 	.short	(.L_23 - .L_22)
	.align		4
.L_22:
        /*0088*/ 	.word	index@(_Z7MatMultPfPKfS1_ii)
        /*008c*/ 	.word	0x00000000


	//----- nvinfo : EIATTR_MIN_STACK_SIZE
	.align		4
.L_23:
        /*0090*/ 	.byte	0x04, 0x12
        /*0092*/ 	.short	(.L_25 - .L_24)
	.align		4
.L_24:
        /*0094*/ 	.word	index@(_Z12MatTransposePfPKfii)
        /*0098*/ 	.word	0x00000000


	//----- nvinfo : EIATTR_MIN_STACK_SIZE
	.align		4
.L_25:
        /*009c*/ 	.byte	0x04, 0x12
        /*009e*/ 	.short	(.L_27 - .L_26)
	.align		4
.L_26:
        /*00a0*/ 	.word	index@(_Z6MatSubPfPKfS1_ii)
        /*00a4*/ 	.word	0x00000000


	//----- nvinfo : EIATTR_MIN_STACK_SIZE
	.align		4
.L_27:
        /*00a8*/ 	.byte	0x04, 0x12
        /*00aa*/ 	.short	(.L_29 - .L_28)
	.align		4
.L_28:
        /*00ac*/ 	.word	index@(_Z6MatAddPfPKfS1_ii)
        /*00b0*/ 	.word	0x00000000
.L_29:


//--------------------- .nv.compat                --------------------------
	.section	.nv.compat,"",@"SHT_CUDA_COMPAT_INFO"
	.align	4
        /*0000*/ 	.byte	0x02, 0x09, 0x00, 0x00, 0x02, 0x02, 0x01, 0x00, 0x02, 0x05, 0x05, 0x00, 0x03, 0x07, 0x01, 0x01
        /*0010*/ 	.byte	0x02, 0x03, 0x00, 0x00, 0x02, 0x06, 0x01, 0x00, 0x04, 0x0b, 0x08, 0x00, 0x09, 0x00, 0x00, 0x00
        /*0020*/ 	.byte	0x00, 0x00, 0x00, 0x00


//--------------------- .nv.info._Z7MatCopyPfPKfii --------------------------
	.section	.nv.info._Z7MatCopyPfPKfii,"",@"SHT_CUDA_INFO"
	.sectionflags	@""
	.align	4


	//----- nvinfo : EIATTR_CUDA_API_VERSION
	.align		4
        /*0000*/ 	.byte	0x04, 0x37
        /*0002*/ 	.short	(.L_31 - .L_30)
.L_30:
        /*0004*/ 	.word	0x00000082


	//----- nvinfo : EIATTR_KPARAM_INFO
	.align		4
.L_31:
        /*0008*/ 	.byte	0x04, 0x17
        /*000a*/ 	.short	(.L_33 - .L_32)
.L_32:
        /*000c*/ 	.word	0x00000000
        /*0010*/ 	.short	0x0003
        /*0012*/ 	.short	0x0014
        /*0014*/ 	.byte	0x00, 0xf0, 0x11, 0x00


	//----- nvinfo : EIATTR_KPARAM_INFO
	.align		4
.L_33:
        /*0018*/ 	.byte	0x04, 0x17
        /*001a*/ 	.short	(.L_35 - .L_34)
.L_34:
        /*001c*/ 	.word	0x00000000
        /*0020*/ 	.short	0x0002
        /*0022*/ 	.short	0x0010
        /*0024*/ 	.byte	0x00, 0xf0, 0x11, 0x00


	//----- nvinfo : EIATTR_KPARAM_INFO
	.align		4
.L_35:
        /*0028*/ 	.byte	0x04, 0x17
        /*002a*/ 	.short	(.L_37 - .L_36)
.L_36:
        /*002c*/ 	.word	0x00000000
        /*0030*/ 	.short	0x0001
        /*0032*/ 	.short	0x0008
        /*0034*/ 	.byte	0x00, 0xf5, 0x21, 0x00


	//----- nvinfo : EIATTR_KPARAM_INFO
	.align		4
.L_37:
        /*0038*/ 	.byte	0x04, 0x17
        /*003a*/ 	.short	(.L_39 - .L_38)
.L_38:
        /*003c*/ 	.word	0x00000000
        /*0040*/ 	.short	0x0000
        /*0042*/ 	.short	0x0000
        /*0044*/ 	.byte	0x00, 0xf5, 0x21, 0x00


	//----- nvinfo : EIATTR_SPARSE_MMA_MASK
	.align		4
.L_39:
        /*0048*/ 	.byte	0x03, 0x50
        /*004a*/ 	.short	0x0000


	//----- nvinfo : EIATTR_MAXREG_COUNT
	.align		4
        /*004c*/ 	.byte	0x03, 0x1b
        /*004e*/ 	.short	0x00ff


	//----- nvinfo : EIATTR_MERCURY_ISA_VERSION
	.align		4
        /*0050*/ 	.byte	0x03, 0x5f
        /*0052*/ 	.short	0x0101


	//----- nvinfo : EIATTR_VRC_CTA_INIT_COUNT
	.align		4
        /*0054*/ 	.byte	0x02, 0x4a
	.zero		1
	.zero		1


	//----- nvinfo : EIATTR_EXIT_INSTR_OFFSETS
	.align		4
        /*0058*/ 	.byte	0x04, 0x1c
        /*005a*/ 	.short	(.L_41 - .L_40)


	//   ....[0]....
.L_40:
        /*005c*/ 	.word	0x00000080


	//   ....[1]....
        /*0060*/ 	.word	0x00000100


	//----- nvinfo : EIATTR_CBANK_PARAM_SIZE
	.align		4
.L_41:
        /*0064*/ 	.byte	0x03, 0x19
        /*0066*/ 	.short	0x0018


	//----- nvinfo : EIATTR_PARAM_CBANK
	.align		4
        /*0068*/ 	.byte	0x04, 0x0a
        /*006a*/ 	.short	(.L_43 - .L_42)
	.align		4
.L_42:
        /*006c*/ 	.word	index@(.nv.constant0._Z7MatCopyPfPKfii)
        /*0070*/ 	.short	0x0380
        /*0072*/ 	.short	0x0018


	//----- nvinfo : EIATTR_SW_WAR
	.align		4
.L_43:
        /*0074*/ 	.byte	0x04, 0x36
        /*0076*/ 	.short	(.L_45 - .L_44)
.L_44:
        /*0078*/ 	.word	0x00000008
.L_45:


//--------------------- .nv.info._Z7MatMultPfPKfS1_ii --------------------------
	.section	.nv.info._Z7MatMultPfPKfS1_ii,"",@"SHT_CUDA_INFO"
	.sectionflags	@""
	.align	4


	//----- nvinfo : EIATTR_CUDA_API_VERSION
	.align		4
        /*0000*/ 	.byte	0x04, 0x37
        /*0002*/ 	.short	(.L_47 - .L_46)
.L_46:
        /*0004*/ 	.word	0x00000082


	//----- nvinfo : EIATTR_KPARAM_INFO
	.align		4
.L_47:
        /*0008*/ 	.byte	0x04, 0x17
        /*000a*/ 	.short	(.L_49 - .L_48)
.L_48:
        /*000c*/ 	.word	0x00000000
        /*0010*/ 	.short	0x0004
        /*0012*/ 	.short	0x001c
        /*0014*/ 	.byte	0x00, 0xf0, 0x11, 0x00


	//----- nvinfo : EIATTR_KPARAM_INFO
	.align		4
.L_49:
        /*0018*/ 	.byte	0x04, 0x17
        /*001a*/ 	.short	(.L_51 - .L_50)
.L_50:
        /*001c*/ 	.word	0x00000000
        /*0020*/ 	.short	0x0003
        /*0022*/ 	.short	0x0018
        /*0024*/ 	.byte	0x00, 0xf0, 0x11, 0x00


	//----- nvinfo : EIATTR_KPARAM_INFO
	.align		4
.L_51:
        /*0028*/ 	.byte	0x04, 0x17
        /*002a*/ 	.short	(.L_53 - .L_52)
.L_52:
        /*002c*/ 	.word	0x00000000
        /*0030*/ 	.short	0x0002
        /*0032*/ 	.short	0x0010
        /*0034*/ 	.byte	0x00, 0xf5, 0x21, 0x00


	//----- nvinfo : EIATTR_KPARAM_INFO
	.align		4
.L_53:
        /*0038*/ 	.byte	0x04, 0x17
        /*003a*/ 	.short	(.L_55 - .L_54)
.L_54:
        /*003c*/ 	.word	0x00000000
        /*0040*/ 	.short	0x0001
        /*0042*/ 	.short	0x0008
        /*0044*/ 	.byte	0x00, 0xf5, 0x21, 0x00


	//----- nvinfo : EIATTR_KPARAM_INFO
	.align		4
.L_55:
        /*0048*/ 	.byte	0x04, 0x17
        /*004a*/ 	.short	(.L_57 - .L_56)
.L_56:
        /*004c*/ 	.word	0x00000000
        /*0050*/ 	.short	0x0000
        /*0052*/ 	.short	0x0000
        /*0054*/ 	.byte	0x00, 0xf5, 0x21, 0x00


	//----- nvinfo : EIATTR_SPARSE_MMA_MASK
	.align		4
.L_57:
        /*0058*/ 	.byte	0x03, 0x50
        /*005a*/ 	.short	0x0000


	//----- nvinfo : EIATTR_MAXREG_COUNT
	.align		4
        /*005c*/ 	.byte	0x03, 0x1b
        /*005e*/ 	.short	0x00ff


	//----- nvinfo : EIATTR_NUM_BARRIERS
	.align		4
        /*0060*/ 	.byte	0x02, 0x4c
        /*0062*/ 	.byte	0x01
	.zero		1


	//----- nvinfo : EIATTR_MERCURY_ISA_VERSION
	.align		4
        /*0064*/ 	.byte	0x03, 0x5f
        /*0066*/ 	.short	0x0101


	//----- nvinfo : EIATTR_VRC_CTA_INIT_COUNT
	.align		4
        /*0068*/ 	.byte	0x02, 0x4a
	.zero		1
	.zero		1


	//----- nvinfo : EIATTR_EXIT_INSTR_OFFSETS
	.align		4
        /*006c*/ 	.byte	0x04, 0x1c
        /*006e*/ 	.short	(.L_59 - .L_58)


	//   ....[0]....
.L_58:
        /*0070*/ 	.word	0x00000c20


	//----- nvinfo : EIATTR_CBANK_PARAM_SIZE
	.align		4
.L_59:
        /*0074*/ 	.byte	0x03, 0x19
        /*0076*/ 	.short	0x0020


	//----- nvinfo : EIATTR_PARAM_CBANK
	.align		4
        /*0078*/ 	.byte	0x04, 0x0a
        /*007a*/ 	.short	(.L_61 - .L_60)
	.align		4
.L_60:
        /*007c*/ 	.word	index@(.nv.constant0._Z7MatMultPfPKfS1_ii)
        /*0080*/ 	.short	0x0380
        /*0082*/ 	.short	0x0020


	//----- nvinfo : EIATTR_SW_WAR
	.align		4
.L_61:
        /*0084*/ 	.byte	0x04, 0x36
        /*0086*/ 	.short	(.L_63 - .L_62)
.L_62:
        /*0088*/ 	.word	0x00000008
.L_63:


//--------------------- .nv.info._Z12MatTransposePfPKfii --------------------------
	.section	.nv.info._Z12MatTransposePfPKfii,"",@"SHT_CUDA_INFO"
	.sectionflags	@""
	.align	4


	//----- nvinfo : EIATTR_CUDA_API_VERSION
	.align		4
        /*0000*/ 	.byte	0x04, 0x37
        /*0002*/ 	.short	(.L_65 - .L_64)
.L_64:
        /*0004*/ 	.word	0x00000082


	//----- nvinfo : EIATTR_KPARAM_INFO
	.align		4
.L_65:
        /*0008*/ 	.byte	0x04, 0x17
        /*000a*/ 	.short	(.L_67 - .L_66)
.L_66:
        /*000c*/ 	.word	0x00000000
        /*0010*/ 	.short	0x0003
        /*0012*/ 	.short	0x0014
        /*0014*/ 	.byte	0x00, 0xf0, 0x11, 0x00


	//----- nvinfo : EIATTR_KPARAM_INFO
	.align		4
.L_67:
        /*0018*/ 	.byte	0x04, 0x17
        /*001a*/ 	.short	(.L_69 - .L_68)
.L_68:
        /*001c*/ 	.word	0x00000000
        /*0020*/ 	.short	0x0002
        /*0022*/ 	.short	0x0010
        /*0024*/ 	.byte	0x00, 0xf0, 0x11, 0x00


	//----- nvinfo : EIATTR_KPARAM_INFO
	.align		4
.L_69:
        /*0028*/ 	.byte	0x04, 0x17
        /*002a*/ 	.short	(.L_71 - .L_70)
.L_70:
        /*002c*/ 	.word	0x00000000
        /*0030*/ 	.short	0x0001
        /*0032*/ 	.short	0x0008
        /*0034*/ 	.byte	0x00, 0xf5, 0x21, 0x00


	//----- nvinfo : EIATTR_KPARAM_INFO
	.align		4
.L_71:
        /*0038*/ 	.byte	0x04, 0x17
        /*003a*/ 	.short	(.L_73 - .L_72)
.L_72:
        /*003c*/ 	.word	0x00000000
        /*0040*/ 	.short	0x0000
        /*0042*/ 	.short	0x0000
        /*0044*/ 	.byte	0x00, 0xf5, 0x21, 0x00


	//----- nvinfo : EIATTR_SPARSE_MMA_MASK
	.align		4
.L_73:
        /*0048*/ 	.byte	0x03, 0x50
        /*004a*/ 	.short	0x0000


	//----- nvinfo : EIATTR_MAXREG_COUNT
	.align		4
        /*004c*/ 	.byte	0x03, 0x1b
        /*004e*/ 	.short	0x00ff


	//----- nvinfo : EIATTR_MERCURY_ISA_VERSION
	.align		4
        /*0050*/ 	.byte	0x03, 0x5f
        /*0052*/ 	.short	0x0101


	//----- nvinfo : EIATTR_VRC_CTA_INIT_COUNT
	.align		4
        /*0054*/ 	.byte	0x02, 0x4a
	.zero		1
	.zero		1


	//----- nvinfo : EIATTR_EXIT_INSTR_OFFSETS
	.align		4
        /*0058*/ 	.byte	0x04, 0x1c
        /*005a*/ 	.short	(.L_75 - .L_74)


	//   ....[0]....
.L_74:
        /*005c*/ 	.word	0x00000080


	//   ....[1]....
        /*0060*/ 	.word	0x000002a0


	//----- nvinfo : EIATTR_CBANK_PARAM_SIZE
	.align		4
.L_75:
        /*0064*/ 	.byte	0x03, 0x19
        /*0066*/ 	.short	0x0018


	//----- nvinfo : EIATTR_PARAM_CBANK
	.align		4
        /*0068*/ 	.byte	0x04, 0x0a
        /*006a*/ 	.short	(.L_77 - .L_76)
	.align		4
.L_76:
        /*006c*/ 	.word	index@(.nv.constant0._Z12MatTransposePfPKfii)
        /*0070*/ 	.short	0x0380
        /*0072*/ 	.short	0x0018


	//----- nvinfo : EIATTR_SW_WAR
	.align		4
.L_77:
        /*0074*/ 	.byte	0x04, 0x36
        /*0076*/ 	.short	(.L_79 - .L_78)
.L_78:
        /*0078*/ 	.word	0x00000008
.L_79:


//--------------------- .nv.info._Z6MatSubPfPKfS1_ii --------------------------
	.section	.nv.info._Z6MatSubPfPKfS1_ii,"",@"SHT_CUDA_INFO"
	.sectionflags	@""
	.align	4


	//----- nvinfo : EIATTR_CUDA_API_VERSION
	.align		4
        /*0000*/ 	.byte	0x04, 0x37
        /*0002*/ 	.short	(.L_81 - .L_80)
.L_80:
        /*0004*/ 	.word	0x00000082


	//----- nvinfo : EIATTR_KPARAM_INFO
	.align		4
.L_81:
        /*0008*/ 	.byte	0x04, 0x17
        /*000a*/ 	.short	(.L_83 - .L_82)
.L_82:
        /*000c*/ 	.word	0x00000000
        /*0010*/ 	.short	0x0004
        /*0012*/ 	.short	0x001c
        /*0014*/ 	.byte	0x00, 0xf0, 0x11, 0x00


	//----- nvinfo : EIATTR_KPARAM_INFO
	.align		4
.L_83:
        /*0018*/ 	.byte	0x04, 0x17
        /*001a*/ 	.short	(.L_85 - .L_84)
.L_84:
        /*001c*/ 	.word	0x00000000
        /*0020*/ 	.short	0x0003
        /*0022*/ 	.short	0x0018
        /*0024*/ 	.byte	0x00, 0xf0, 0x11, 0x00


	//----- nvinfo : EIATTR_KPARAM_INFO
	.align		4
.L_85:
        /*0028*/ 	.byte	0x04, 0x17
        /*002a*/ 	.short	(.L_87 - .L_86)
.L_86:
        /*002c*/ 	.word	0x00000000
        /*0030*/ 	.short	0x0002
        /*0032*/ 	.short	0x0010
        /*0034*/ 	.byte	0x00, 0xf5, 0x21, 0x00


	//----- nvinfo : EIATTR_KPARAM_INFO
	.align		4
.L_87:
        /*0038*/ 	.byte	0x04, 0x17
        /*003a*/ 	.short	(.L_89 - .L_88)
.L_88:
        /*003c*/ 	.word	0x00000000
        /*0040*/ 	.short	0x0001
        /*0042*/ 	.short	0x0008
        /*0044*/ 	.byte	0x00, 0xf5, 0x21, 0x00


	//----- nvinfo : EIATTR_KPARAM_INFO
	.align		4
.L_89:
        /*0048*/ 	.byte	0x04, 0x17
        /*004a*/ 	.short	(.L_91 - .L_90)
.L_90:
        /*004c*/ 	.word	0x00000000
        /*0050*/ 	.short	0x0000
        /*0052*/ 	.short	0x0000
        /*0054*/ 	.byte	0x00, 0xf5, 0x21, 0x00


	//----- nvinfo : EIATTR_SPARSE_MMA_MASK
	.align		4
.L_91:
        /*0058*/ 	.byte	0x03, 0x50
        /*005a*/ 	.short	0x0000


	//----- nvinfo : EIATTR_MAXREG_COUNT
	.align		4
        /*005c*/ 	.byte	0x03, 0x1b
        /*005e*/ 	.short	0x00ff


	//----- nvinfo : EIATTR_MERCURY_ISA_VERSION
	.align		4
        /*0060*/ 	.byte	0x03, 0x5f
        /*0062*/ 	.short	0x0101


	//----- nvinfo : EIATTR_VRC_CTA_INIT_COUNT
	.align		4
        /*0064*/ 	.byte	0x02, 0x4a
	.zero		1
	.zero		1


	//----- nvinfo : EIATTR_EXIT_INSTR_OFFSETS
	.align		4
        /*0068*/ 	.byte	0x04, 0x1c
        /*006a*/ 	.short	(.L_93 - .L_92)


	//   ....[0]....
.L_92:
        /*006c*/ 	.word	0x00000080


	//   ....[1]....
        /*0070*/ 	.word	0x00000140


	//----- nvinfo : EIATTR_CBANK_PARAM_SIZE
	.align		4
.L_93:
        /*0074*/ 	.byte	0x03, 0x19
        /*0076*/ 	.short	0x0020


	//----- nvinfo : EIATTR_PARAM_CBANK
	.align		4
        /*0078*/ 	.byte	0x04, 0x0a
        /*007a*/ 	.short	(.L_95 - .L_94)
	.align		4
.L_94:
        /*007c*/ 	.word	index@(.nv.constant0._Z6MatSubPfPKfS1_ii)
        /*0080*/ 	.short	0x0380
        /*0082*/ 	.short	0x0020


	//----- nvinfo : EIATTR_SW_WAR
	.align		4
.L_95:
        /*0084*/ 	.byte	0x04, 0x36
        /*0086*/ 	.short	(.L_97 - .L_96)
.L_96:
        /*0088*/ 	.word	0x00000008
.L_97:


//--------------------- .nv.info._Z6MatAddPfPKfS1_ii --------------------------
	.section	.nv.info._Z6MatAddPfPKfS1_ii,"",@"SHT_CUDA_INFO"
	.sectionflags	@""
	.align	4


	//----- nvinfo : EIATTR_CUDA_API_VERSION
	.align		4
        /*0000*/ 	.byte	0x04, 0x37
        /*0002*/ 	.short	(.L_99 - .L_98)
.L_98:
        /*0004*/ 	.word	0x00000082


	//----- nvinfo : EIATTR_KPARAM_INFO
	.align		4
.L_99:
        /*0008*/ 	.byte	0x04, 0x17
        /*000a*/ 	.short	(.L_101 - .L_100)
.L_100:
        /*000c*/ 	.word	0x00000000
        /*0010*/ 	.short	0x0004
        /*0012*/ 	.short	0x001c
        /*0014*/ 	.byte	0x00, 0xf0, 0x11, 0x00


	//----- nvinfo : EIATTR_KPARAM_INFO
	.align		4
.L_101:
        /*0018*/ 	.byte	0x04, 0x17
        /*001a*/ 	.short	(.L_103 - .L_102)
.L_102:
        /*001c*/ 	.word	0x00000000
        /*0020*/ 	.short	0x0003
        /*0022*/ 	.short	0x0018
        /*0024*/ 	.byte	0x00, 0xf0, 0x11, 0x00


	//----- nvinfo : EIATTR_KPARAM_INFO
	.align		4
.L_103:
        /*0028*/ 	.byte	0x04, 0x17
        /*002a*/ 	.short	(.L_105 - .L_104)
.L_104:
        /*002c*/ 	.word	0x00000000
        /*0030*/ 	.short	0x0002
        /*0032*/ 	.short	0x0010
        /*0034*/ 	.byte	0x00, 0xf5, 0x21, 0x00


	//----- nvinfo : EIATTR_KPARAM_INFO
	.align		4
.L_105:
        /*0038*/ 	.byte	0x04, 0x17
        /*003a*/ 	.short	(.L_107 - .L_106)
.L_106:
        /*003c*/ 	.word	0x00000000
        /*0040*/ 	.short	0x0001
        /*0042*/ 	.short	0x0008
        /*0044*/ 	.byte	0x00, 0xf5, 0x21, 0x00


	//----- nvinfo : EIATTR_KPARAM_INFO
	.align		4
.L_107:
        /*0048*/ 	.byte	0x04, 0x17
        /*004a*/ 	.short	(.L_109 - .L_108)
.L_108:
        /*004c*/ 	.word	0x00000000
        /*0050*/ 	.short	0x0000
        /*0052*/ 	.short	0x0000
        /*0054*/ 	.byte	0x00, 0xf5, 0x21, 0x00


	//----- nvinfo : EIATTR_SPARSE_MMA_MASK
	.align		4
.L_109:
        /*0058*/ 	.byte	0x03, 0x50
        /*005a*/ 	.short	0x0000


	//----- nvinfo : EIATTR_MAXREG_COUNT
	.align		4
        /*005c*/ 	.byte	0x03, 0x1b
        /*005e*/ 	.short	0x00ff


	//----- nvinfo : EIATTR_MERCURY_ISA_VERSION
	.align		4
        /*0060*/ 	.byte	0x03, 0x5f
        /*0062*/ 	.short	0x0101


	//----- nvinfo : EIATTR_VRC_CTA_INIT_COUNT
	.align		4
        /*0064*/ 	.byte	0x02, 0x4a
	.zero		1
	.zero		1


	//----- nvinfo : EIATTR_EXIT_INSTR_OFFSETS
	.align		4
        /*0068*/ 	.byte	0x04, 0x1c
        /*006a*/ 	.short	(.L_111 - .L_110)


	//   ....[0]....
.L_110:
        /*006c*/ 	.word	0x00000080


	//   ....[1]....
        /*0070*/ 	.word	0x00000140


	//----- nvinfo : EIATTR_CBANK_PARAM_SIZE
	.align		4
.L_111:
        /*0074*/ 	.byte	0x03, 0x19
        /*0076*/ 	.short	0x0020


	//----- nvinfo : EIATTR_PARAM_CBANK
	.align		4
        /*0078*/ 	.byte	0x04, 0x0a
        /*007a*/ 	.short	(.L_113 - .L_112)
	.align		4
.L_112:
        /*007c*/ 	.word	index@(.nv.constant0._Z6MatAddPfPKfS1_ii)
        /*0080*/ 	.short	0x0380
        /*0082*/ 	.short	0x0020


	//----- nvinfo : EIATTR_SW_WAR
	.align		4
.L_113:
        /*0084*/ 	.byte	0x04, 0x36
        /*0086*/ 	.short	(.L_115 - .L_114)
.L_114:
        /*0088*/ 	.word	0x00000008
.L_115:


//--------------------- .nv.callgraph             --------------------------
	.section	.nv.callgraph,"",@"SHT_CUDA_CALLGRAPH"
	.align	4
	.sectionentsize	8
	.align		4
        /*0000*/ 	.word	0x00000000
	.align		4
        /*0004*/ 	.word	0xffffffff
	.align		4
        /*0008*/ 	.word	0x00000000
	.align		4
        /*000c*/ 	.word	0xfffffffe
	.align		4
        /*0010*/ 	.word	0x00000000
	.align		4
        /*0014*/ 	.word	0xfffffffd
	.align		4
        /*0018*/ 	.word	0x00000000
	.align		4
        /*001c*/ 	.word	0xfffffffc


//--------------------- .text._Z7MatCopyPfPKfii   --------------------------
	.section	.text._Z7MatCopyPfPKfii,"ax",@progbits
	.align	128
        .global         _Z7MatCopyPfPKfii
        .type           _Z7MatCopyPfPKfii,@function
        .size           _Z7MatCopyPfPKfii,(.L_x_8 - _Z7MatCopyPfPKfii)
        .other          _Z7MatCopyPfPKfii,@"STO_CUDA_ENTRY STV_DEFAULT"
_Z7MatCopyPfPKfii:
.text._Z7MatCopyPfPKfii:
[----:B------:R-:W-:Y:S01]  /*0000*/  LDC R1, c[0x0][0x37c] ;  /* 0x0000df00ff017b82 */ /* 0x000fe20000000800 */
[----:B------:R-:W0:Y:S01]  /*0010*/  S2R R7, SR_CTAID.X ;  /* 0x0000000000077919 */ /* 0x000e220000002500 */
[----:B------:R-:W1:Y:S01]  /*0020*/  LDCU.64 UR4, c[0x0][0x390] ;  /* 0x00007200ff0477ac */ /* 0x000e620008000a00 */
[----:B------:R-:W0:Y:S01]  /*0030*/  S2R R0, SR_TID.X ;  /* 0x0000000000007919 */ /* 0x000e220000002100 */
[----:B------:R-:W0:Y:S01]  /*0040*/  LDCU UR6, c[0x0][0x360] ;  /* 0x00006c00ff0677ac */ /* 0x000e220008000800 */
[----:B-1----:R-:W-:Y:S01]  /*0050*/  UIMAD UR4, UR5, UR4, URZ ;  /* 0x00000004050472a4 */ /* 0x002fe2000f8e02ff */
[----:B0-----:R-:W-:-:S05]  /*0060*/  IMAD R7, R7, UR6, R0 ;  /* 0x0000000607077c24 */ /* 0x001fca000f8e0200 */
[----:B------:R-:W-:-:S13]  /*0070*/  ISETP.GE.AND P0, PT, R7, UR4, PT ;  /* 0x0000000407007c0c */ /* 0x000fda000bf06270 */
[----:B------:R-:W-:Y:S05]  /*0080*/  @P0 EXIT ;  /* 0x000000000000094d */ /* 0x000fea0003800000 */
[----:B------:R-:W0:Y:S01]  /*0090*/  LDC.64 R2, c[0x0][0x388] ;  /* 0x0000e200ff027b82 */ /* 0x000e220000000a00 */
[----:B------:R-:W1:Y:S07]  /*00a0*/  LDCU.64 UR4, c[0x0][0x358] ;  /* 0x00006b00ff0477ac */ /* 0x000e6e0008000a00 */
[----:B------:R-:W2:Y:S01]  /*00b0*/  LDC.64 R4, c[0x0][0x380] ;  /* 0x0000e000ff047b82 */ /* 0x000ea20000000a00 */
[----:B0-----:R-:W-:-:S06]  /*00c0*/  IMAD.WIDE R2, R7, 0x4, R2 ;  /* 0x0000000407027825 */ /* 0x001fcc00078e0202 */
[----:B-1----:R-:W3:Y:S01]  /*00d0*/  LDG.E R3, desc[UR4][R2.64] ;  /* 0x0000000402037981 */ /* 0x002ee2000c1e1900 */
[----:B--2---:R-:W-:-:S05]  /*00e0*/  IMAD.WIDE R4, R7, 0x4, R4 ;  /* 0x0000000407047825 */ /* 0x004fca00078e0204 */
[----:B---3--:R-:W-:Y:S01]  /*00f0*/  STG.E desc[UR4][R4.64], R3 ;  /* 0x0000000304007986 */ /* 0x008fe2000c101904 */
[----:B------:R-:W-:Y:S05]  /*0100*/  EXIT ;  /* 0x000000000000794d */ /* 0x000fea0003800000 */
.L_x_0:
[----:B------:R-:W-:-:S00]  /*0110*/  BRA `(.L_x_0) ;  /* 0xfffffffc00fc7947 */ /* 0x000fc0000383ffff */
[----:B------:R-:W-:-:S00]  /*0120*/  NOP ;  /* 0x0000000000007918 */ /* 0x000fc00000000000 */
        /* <DEDUP_REMOVED lines=13> */
.L_x_8:


//--------------------- .text._Z7MatMultPfPKfS1_ii --------------------------
	.section	.text._Z7MatMultPfPKfS1_ii,"ax",@progbits
	.align	128
        .global         _Z7MatMultPfPKfS1_ii
        .type           _Z7MatMultPfPKfS1_ii,@function
        .size           _Z7MatMultPfPKfS1_ii,(.L_x_9 - _Z7MatMultPfPKfS1_ii)
        .other          _Z7MatMultPfPKfS1_ii,@"STO_CUDA_ENTRY STV_DEFAULT"
_Z7MatMultPfPKfS1_ii:
.text._Z7MatMultPfPKfS1_ii:
[----:B------:R-:W-:Y:S08]  /*0000*/  LDC R1, c[0x0][0x37c] ;  /* 0x0000df00ff017b82 */ /* 0x000ff00000000800 */
[----:B------:R-:W0:Y:S01]  /*0010*/  LDC.64 R8, c[0x0][0x398] ;  /* 0x0000e600ff087b82 */ /* 0x000e220000000a00 */
[----:B------:R-:W1:Y:S01]  /*0020*/  S2R R0, SR_TID.X ;  /* 0x0000000000007919 */ /* 0x000e620000002100 */
[----:B------:R-:W2:Y:S01]  /*0030*/  LDCU.64 UR8, c[0x0][0x358] ;  /* 0x00006b00ff0877ac */ /* 0x000ea20008000a00 */
[----:B------:R-:W-:Y:S01]  /*0040*/  HFMA2 R7, -RZ, RZ, 0, 0 ;  /* 0x00000000ff077431 */ /* 0x000fe200000001ff */
[----:B------:R-:W3:Y:S04]  /*0050*/  S2R R3, SR_TID.Y ;  /* 0x0000000000037919 */ /* 0x000ee80000002200 */
[----:B------:R-:W4:Y:S08]  /*0060*/  S2UR UR4, SR_CTAID.X ;  /* 0x00000000000479c3 */ /* 0x000f300000002500 */
[----:B------:R-:W0:Y:S02]  /*0070*/  S2UR UR10, SR_CTAID.Y ;  /* 0x00000000000a79c3 */ /* 0x000e240000002600 */
[----:B0-----:R-:W-:-:S02]  /*0080*/  ISETP.GE.AND P0, PT, R8, 0x1, PT ;  /* 0x000000010800780c */ /* 0x001fc40003f06270 */
[----:B------:R-:W-:Y:S01]  /*0090*/  SHF.L.U32 R16, R9, 0x4, RZ ;  /* 0x0000000409107819 */ /* 0x000fe200000006ff */
[----:B----4-:R-:W-:-:S10]  /*00a0*/  USHF.L.U32 UR4, UR4, 0x4, URZ ;  /* 0x0000000404047899 */ /* 0x010fd400080006ff */
[----:B-123--:R-:W-:Y:S05]  /*00b0*/  @!P0 BRA `(.L_x_1) ;  /* 0x0000000800c08947 */ /* 0x00efea0003800000 */
[----:B------:R-:W-:Y:S01]  /*00c0*/  IMAD R19, R8, UR10, RZ ;  /* 0x0000000a08137c24 */ /* 0x000fe2000f8e02ff */
[----:B------:R-:W0:Y:S01]  /*00d0*/  S2UR UR7, SR_CgaCtaId ;  /* 0x00000000000779c3 */ /* 0x000e220000008800 */
[----:B------:R-:W-:Y:S01]  /*00e0*/  UMOV UR5, 0x400 ;  /* 0x0000040000057882 */ /* 0x000fe20000000000 */
[----:B------:R-:W-:Y:S01]  /*00f0*/  MOV R6, UR4 ;  /* 0x0000000400067c02 */ /* 0x000fe20008000f00 */
[----:B------:R-:W-:Y:S01]  /*0100*/  UIADD3 UR6, UPT, UPT, UR5, 0x400, URZ ;  /* 0x0000040005067890 */ /* 0x000fe2000fffe0ff */
[----:B------:R-:W-:Y:S02]  /*0110*/  SHF.L.U32 R19, R19, 0x4, RZ ;  /* 0x0000000413137819 */ /* 0x000fe400000006ff */
[----:B------:R-:W-:Y:S02]  /*0120*/  MOV R7, RZ ;  /* 0x000000ff00077202 */ /* 0x000fe40000000f00 */
[C---:B------:R-:W-:Y:S02]  /*0130*/  IADD3 R18, PT, PT, R19.reuse, R8, RZ ;  /* 0x0000000813127210 */ /* 0x040fe40007ffe0ff */
[----:B------:R-:W-:-:S02]  /*0140*/  IADD3 R21, PT, PT, R19, 0x10, RZ ;  /* 0x0000001013157810 */ /* 0x000fc40007ffe0ff */
[----:B------:R-:W-:Y:S02]  /*0150*/  LOP3.LUT R5, RZ, R19, RZ, 0x33, !PT ;  /* 0x00000013ff057212 */ /* 0x000fe400078e33ff */
[----:B------:R-:W-:-:S04]  /*0160*/  VIMNMX R2, PT, PT, R18, R21, !PT ;  /* 0x0000001512027248 */ /* 0x000fc80007fe0100 */
[----:B------:R-:W-:-:S04]  /*0170*/  IADD3 R2, PT, PT, R2, R5, RZ ;  /* 0x0000000502027210 */ /* 0x000fc80007ffe0ff */
[C---:B------:R-:W-:Y:S01]  /*0180*/  LOP3.LUT P0, RZ, R2.reuse, 0x10, RZ, 0xc0, !PT ;  /* 0x0000001002ff7812 */ /* 0x040fe2000780c0ff */
[----:B0-----:R-:W-:Y:S01]  /*0190*/  ULEA UR6, UR7, UR6, 0x18 ;  /* 0x0000000607067291 */ /* 0x001fe2000f8ec0ff */
[----:B------:R-:W-:Y:S01]  /*01a0*/  ISETP.GE.U32.AND P1, PT, R2, 0x10, PT ;  /* 0x000000100200780c */ /* 0x000fe20003f26070 */
[----:B------:R-:W-:-:S04]  /*01b0*/  ULEA UR5, UR7, UR5, 0x18 ;  /* 0x0000000507057291 */ /* 0x000fc8000f8ec0ff */
[C---:B------:R-:W-:Y:S02]  /*01c0*/  LEA R2, R0.reuse, UR6, 0x6 ;  /* 0x0000000600027c11 */ /* 0x040fe4000f8e30ff */
[C---:B------:R-:W-:Y:S02]  /*01d0*/  LEA R17, R3.reuse, UR5, 0x6 ;  /* 0x0000000503117c11 */ /* 0x040fe4000f8e30ff */
[----:B------:R-:W-:Y:S01]  /*01e0*/  LEA R10, R3, R2, 0x2 ;  /* 0x00000002030a7211 */ /* 0x000fe200078e10ff */
[C---:B------:R-:W-:Y:S01]  /*01f0*/  IMAD R2, R0.reuse, -0x3c, R2 ;  /* 0xffffffc400027824 */ /* 0x040fe200078e0202 */
[----:B------:R-:W-:Y:S01]  /*0200*/  LEA R11, R0, R17, 0x2 ;  /* 0x00000011000b7211 */ /* 0x000fe200078e10ff */
[----:B------:R-:W-:Y:S06]  /*0210*/  @P0 BRA `(.L_x_2) ;  /* 0x0000000000d00947 */ /* 0x000fec0003800000 */
[----:B------:R-:W0:Y:S01]  /*0220*/  LDC.64 R6, c[0x0][0x388] ;  /* 0x0000e200ff067b82 */ /* 0x000e220000000a00 */
[----:B------:R-:W-:Y:S02]  /*0230*/  IMAD R12, R3, R8, R0 ;  /* 0x00000008030c7224 */ /* 0x000fe400078e0200 */
[----:B------:R-:W-:-:S03]  /*0240*/  IMAD R14, R0, R9, R3 ;  /* 0x00000009000e7224 */ /* 0x000fc600078e0203 */
[----:B------:R-:W-:Y:S02]  /*0250*/  IADD3 R13, PT, PT, R19, R12, RZ ;  /* 0x0000000c130d7210 */ /* 0x000fe40007ffe0ff */
[----:B------:R-:W1:Y:S01]  /*0260*/  LDC.64 R4, c[0x0][0x390] ;  /* 0x0000e400ff047b82 */ /* 0x000e620000000a00 */
[----:B------:R-:W-:Y:S02]  /*0270*/  IADD3 R23, PT, PT, R14, UR4, RZ ;  /* 0x000000040e177c10 */ /* 0x000fe4000fffe0ff */
[----:B0-----:R-:W-:-:S05]  /*0280*/  IMAD.WIDE R12, R13, 0x4, R6 ;  /* 0x000000040d0c7825 */ /* 0x001fca00078e0206 */
[----:B------:R-:W2:Y:S01]  /*0290*/  LDG.E R26, desc[UR8][R12.64] ;  /* 0x000000080c1a7981 */ /* 0x000ea2000c1e1900 */
[----:B-1----:R-:W-:-:S06]  /*02a0*/  IMAD.WIDE R22, R23, 0x4, R4 ;  /* 0x0000000417167825 */ /* 0x002fcc00078e0204 */
[----:B------:R-:W3:Y:S04]  /*02b0*/  LDG.E R23, desc[UR8][R22.64] ;  /* 0x0000000816177981 */ /* 0x000ee8000c1e1900 */
[----:B--2---:R-:W-:Y:S04]  /*02c0*/  STS [R11], R26 ;  /* 0x0000001a0b007388 */ /* 0x004fe80000000800 */
[----:B---3--:R-:W-:Y:S01]  /*02d0*/  STS [R10], R23 ;  /* 0x000000170a007388 */ /* 0x008fe20000000800 */
[----:B------:R-:W-:Y:S06]  /*02e0*/  BAR.SYNC.DEFER_BLOCKING 0x0 ;  /* 0x0000000000007b1d */ /* 0x000fec0000010000 */
[----:B------:R-:W-:Y:S04]  /*02f0*/  LDS R19, [R2] ;  /* 0x0000000002137984 */ /* 0x000fe80000000800 */
[----:B------:R-:W0:Y:S04]  /*0300*/  LDS.128 R4, [R17] ;  /* 0x0000000011047984 */ /* 0x000e280000000c00 */
[----:B------:R-:W1:Y:S04]  /*0310*/  LDS R27, [R2+0x40] ;  /* 0x00004000021b7984 */ /* 0x000e680000000800 */
[----:B------:R-:W2:Y:S04]  /*0320*/  LDS R28, [R2+0x80] ;  /* 0x00008000021c7984 */ /* 0x000ea80000000800 */
[----:B------:R-:W3:Y:S04]  /*0330*/  LDS R24, [R2+0xc0] ;  /* 0x0000c00002187984 */ /* 0x000ee80000000800 */
[----:B------:R-:W-:Y:S04]  /*0340*/  LDS R25, [R2+0x100] ;  /* 0x0001000002197984 */ /* 0x000fe80000000800 */
[----:B------:R-:W4:Y:S04]  /*0350*/  LDS.128 R12, [R17+0x10] ;  /* 0x00001000110c7984 */ /* 0x000f280000000c00 */
[----:B------:R-:W5:Y:S04]  /*0360*/  LDS R20, [R2+0x140] ;  /* 0x0001400002147984 */ /* 0x000f680000000800 */
[----:B------:R-:W5:Y:S04]  /*0370*/  LDS R23, [R2+0x180] ;  /* 0x0001800002177984 */ /* 0x000f680000000800 */
[----:B------:R-:W5:Y:S01]  /*0380*/  LDS R22, [R2+0x1c0] ;  /* 0x0001c00002167984 */ /* 0x000f620000000800 */
[----:B0-----:R-:W-:-:S03]  /*0390*/  FFMA R4, R4, R19, RZ ;  /* 0x0000001304047223 */ /* 0x001fc600000000ff */
[----:B------:R-:W-:Y:S01]  /*03a0*/  LDS R19, [R2+0x200] ;  /* 0x0002000002137984 */ /* 0x000fe20000000800 */
[----:B-1----:R-:W-:-:S04]  /*03b0*/  FFMA R5, R27, R5, R4 ;  /* 0x000000051b057223 */ /* 0x002fc80000000004 */
[----:B--2---:R-:W-:-:S04]  /*03c0*/  FFMA R5, R28, R6, R5 ;  /* 0x000000061c057223 */ /* 0x004fc80000000005 */
[----:B---3--:R-:W-:Y:S02]  /*03d0*/  FFMA R27, R24, R7, R5 ;  /* 0x00000007181b7223 */ /* 0x008fe40000000005 */
[----:B------:R-:W0:Y:S04]  /*03e0*/  LDS.128 R4, [R17+0x20] ;  /* 0x0000200011047984 */ /* 0x000e280000000c00 */
[----:B------:R-:W1:Y:S01]  /*03f0*/  LDS R24, [R2+0x240] ;  /* 0x0002400002187984 */ /* 0x000e620000000800 */
[----:B----4-:R-:W-:-:S04]  /*0400*/  FFMA R25, R12, R25, R27 ;  /* 0x000000190c197223 */ /* 0x010fc8000000001b */
[----:B-----5:R-:W-:Y:S02]  /*0410*/  FFMA R20, R20, R13, R25 ;  /* 0x0000000d14147223 */ /* 0x020fe40000000019 */
[----:B------:R-:W2:Y:S02]  /*0420*/  LDS R25, [R2+0x280] ;  /* 0x0002800002197984 */ /* 0x000ea40000000800 */
[----:B------:R-:W-:Y:S02]  /*0430*/  FFMA R23, R23, R14, R20 ;  /* 0x0000000e17177223 */ /* 0x000fe40000000014 */
[----:B------:R-:W3:Y:S02]  /*0440*/  LDS R20, [R2+0x2c0] ;  /* 0x0002c00002147984 */ /* 0x000ee40000000800 */
[----:B------:R-:W-:Y:S02]  /*0450*/  FFMA R27, R22, R15, R23 ;  /* 0x0000000f161b7223 */ /* 0x000fe40000000017 */
[----:B------:R-:W-:Y:S04]  /*0460*/  LDS R23, [R2+0x300] ;  /* 0x0003000002177984 */ /* 0x000fe80000000800 */
[----:B------:R-:W4:Y:S04]  /*0470*/  LDS.128 R12, [R17+0x30] ;  /* 0x00003000110c7984 */ /* 0x000f280000000c00 */
[----:B------:R-:W5:Y:S01]  /*0480*/  LDS R22, [R2+0x340] ;  /* 0x0003400002167984 */ /* 0x000f620000000800 */
[----:B0-----:R-:W-:-:S03]  /*0490*/  FFMA R27, R4, R19, R27 ;  /* 0x00000013041b7223 */ /* 0x001fc6000000001b */
[----:B------:R-:W0:Y:S04]  /*04a0*/  LDS R19, [R2+0x380] ;  /* 0x0003800002137984 */ /* 0x000e280000000800 */
[----:B------:R-:W0:Y:S01]  /*04b0*/  LDS R4, [R2+0x3c0] ;  /* 0x0003c00002047984 */ /* 0x000e220000000800 */
[----:B-1----:R-:W-:-:S04]  /*04c0*/  FFMA R24, R24, R5, R27 ;  /* 0x0000000518187223 */ /* 0x002fc8000000001b */
[----:B--2---:R-:W-:-:S04]  /*04d0*/  FFMA R25, R25, R6, R24 ;  /* 0x0000000619197223 */ /* 0x004fc80000000018 */
[----:B---3--:R-:W-:-:S04]  /*04e0*/  FFMA R7, R20, R7, R25 ;  /* 0x0000000714077223 */ /* 0x008fc80000000019 */
[----:B----4-:R-:W-:-:S04]  /*04f0*/  FFMA R7, R12, R23, R7 ;  /* 0x000000170c077223 */ /* 0x010fc80000000007 */
[----:B-----5:R-:W-:Y:S01]  /*0500*/  FFMA R22, R22, R13, R7 ;  /* 0x0000000d16167223 */ /* 0x020fe20000000007 */
[----:B------:R-:W-:-:S03]  /*0510*/  IADD3 R6, PT, PT, R16, UR4, RZ ;  /* 0x0000000410067c10 */ /* 0x000fc6000fffe0ff */
[----:B0-----:R-:W-:-:S04]  /*0520*/  FFMA R19, R19, R14, R22 ;  /* 0x0000000e13137223 */ /* 0x001fc80000000016 */
[----:B------:R-:W-:Y:S01]  /*0530*/  FFMA R7, R4, R15, R19 ;  /* 0x0000000f04077223 */ /* 0x000fe20000000013 */
[----:B------:R-:W-:Y:S01]  /*0540*/  MOV R19, R21 ;  /* 0x0000001500137202 */ /* 0x000fe20000000f00 */
[----:B------:R-:W-:Y:S06]  /*0550*/  BAR.SYNC.DEFER_BLOCKING 0x0 ;  /* 0x0000000000007b1d */ /* 0x000fec0000010000 */
.L_x_2:
[----:B------:R-:W-:Y:S05]  /*0560*/  @!P1 BRA `(.L_x_1) ;  /* 0x0000000400949947 */ /* 0x000fea0003800000 */
[----:B------:R-:W0:Y:S01]  /*0570*/  LDC.64 R24, c[0x0][0x390] ;  /* 0x0000e400ff187b82 */ /* 0x000e220000000a00 */
[----:B------:R-:W-:Y:S02]  /*0580*/  IADD3 R6, PT, PT, R3, R6, RZ ;  /* 0x0000000603067210 */ /* 0x000fe40007ffe0ff */
[----:B------:R-:W-:Y:S02]  /*0590*/  IADD3 R4, PT, PT, R19, R0, RZ ;  /* 0x0000000013047210 */ /* 0x000fe40007ffe0ff */
[C---:B------:R-:W-:Y:S01]  /*05a0*/  IADD3 R22, PT, PT, R0.reuse, 0x10, RZ ;  /* 0x0000001000167810 */ /* 0x040fe20007ffe0ff */
[-C--:B------:R-:W-:Y:S02]  /*05b0*/  IMAD R20, R0, R9.reuse, R6 ;  /* 0x0000000900147224 */ /* 0x080fe400078e0206 */
[----:B------:R-:W-:Y:S02]  /*05c0*/  IMAD R8, R3, R8, R4 ;  /* 0x0000000803087224 */ /* 0x000fe400078e0204 */
[----:B------:R-:W-:-:S07]  /*05d0*/  IMAD R22, R22, R9, R6 ;  /* 0x0000000916167224 */ /* 0x000fce00078e0206 */
.L_x_3:
[----:B------:R-:W1:Y:S01]  /*05e0*/  LDC.64 R26, c[0x0][0x388] ;  /* 0x0000e200ff1a7b82 */ /* 0x000e620000000a00 */
[----:B0-----:R-:W-:-:S06]  /*05f0*/  IMAD.WIDE R4, R20, 0x4, R24 ;  /* 0x0000000414047825 */ /* 0x001fcc00078e0218 */
[----:B------:R-:W2:Y:S01]  /*0600*/  LDG.E R5, desc[UR8][R4.64] ;  /* 0x0000000804057981 */ /* 0x000ea2000c1e1900 */
[----:B-1----:R-:W-:-:S05]  /*0610*/  IMAD.WIDE R26, R8, 0x4, R26 ;  /* 0x00000004081a7825 */ /* 0x002fca00078e021a */
[----:B------:R-:W3:Y:S04]  /*0620*/  LDG.E R6, desc[UR8][R26.64] ;  /* 0x000000081a067981 */ /* 0x000ee8000c1e1900 */
[----:B---3--:R-:W-:Y:S04]  /*0630*/  STS [R11], R6 ;  /* 0x000000060b007388 */ /* 0x008fe80000000800 */
[----:B--2---:R-:W-:Y:S01]  /*0640*/  STS [R10], R5 ;  /* 0x000000050a007388 */ /* 0x004fe20000000800 */
[----:B------:R-:W-:Y:S06]  /*0650*/  BAR.SYNC.DEFER_BLOCKING 0x0 ;  /* 0x0000000000007b1d */ /* 0x000fec0000010000 */
[----:B------:R-:W-:Y:S04]  /*0660*/  LDS R21, [R2] ;  /* 0x0000000002157984 */ /* 0x000fe80000000800 */
[----:B------:R-:W0:Y:S04]  /*0670*/  LDS.128 R12, [R17] ;  /* 0x00000000110c7984 */ /* 0x000e280000000c00 */
[----:B------:R-:W1:Y:S04]  /*0680*/  LDS R23, [R2+0x40] ;  /* 0x0000400002177984 */ /* 0x000e680000000800 */
[----:B------:R-:W2:Y:S04]  /*0690*/  LDS R29, [R2+0x80] ;  /* 0x00008000021d7984 */ /* 0x000ea80000000800 */
[----:B------:R-:W3:Y:S01]  /*06a0*/  LDS R28, [R2+0xc0] ;  /* 0x0000c000021c7984 */ /* 0x000ee20000000800 */
[----:B0-----:R-:W-:-:S03]  /*06b0*/  FFMA R12, R12, R21, R7 ;  /* 0x000000150c0c7223 */ /* 0x001fc60000000007 */
[----:B------:R-:W-:Y:S01]  /*06c0*/  LDS.128 R4, [R17+0x10] ;  /* 0x0000100011047984 */ /* 0x000fe20000000c00 */
[----:B-1----:R-:W-:-:S03]  /*06d0*/  FFMA R23, R23, R13, R12 ;  /* 0x0000000d17177223 */ /* 0x002fc6000000000c */
[----:B------:R-:W0:Y:S04]  /*06e0*/  LDS R13, [R2+0x100] ;  /* 0x00010000020d7984 */ /* 0x000e280000000800 */
[----:B------:R-:W1:Y:S01]  /*06f0*/  LDS R21, [R2+0x140] ;  /* 0x0001400002157984 */ /* 0x000e620000000800 */
[----:B--2---:R-:W-:-:S03]  /*0700*/  FFMA R23, R29, R14, R23 ;  /* 0x0000000e1d177223 */ /* 0x004fc60000000017 */
[----:B------:R-:W2:Y:S01]  /*0710*/  LDS R12, [R2+0x180] ;  /* 0x00018000020c7984 */ /* 0x000ea20000000800 */
[----:B---3--:R-:W-:-:S03]  /*0720*/  FFMA R15, R28, R15, R23 ;  /* 0x0000000f1c0f7223 */ /* 0x008fc60000000017 */
[----:B------:R-:W3:Y:S01]  /*0730*/  LDS R28, [R2+0x1c0] ;  /* 0x0001c000021c7984 */ /* 0x000ee20000000800 */
[----:B0-----:R-:W-:-:S04]  /*0740*/  FFMA R4, R4, R13, R15 ;  /* 0x0000000d04047223 */ /* 0x001fc8000000000f */
[----:B-1----:R-:W-:Y:S02]  /*0750*/  FFMA R21, R21, R5, R4 ;  /* 0x0000000515157223 */ /* 0x002fe40000000004 */
[----:B------:R-:W-:Y:S02]  /*0760*/  LDS R5, [R2+0x200] ;  /* 0x0002000002057984 */ /* 0x000fe40000000800 */
[----:B--2---:R-:W-:Y:S02]  /*0770*/  FFMA R21, R12, R6, R21 ;  /* 0x000000060c157223 */ /* 0x004fe40000000015 */
[----:B------:R-:W0:Y:S02]  /*0780*/  LDS.128 R12, [R17+0x20] ;  /* 0x00002000110c7984 */ /* 0x000e240000000c00 */
[----:B---3--:R-:W-:Y:S02]  /*0790*/  FFMA R7, R28, R7, R21 ;  /* 0x000000071c077223 */ /* 0x008fe40000000015 */
[----:B------:R-:W1:Y:S04]  /*07a0*/  LDS R21, [R2+0x240] ;  /* 0x0002400002157984 */ /* 0x000e680000000800 */
[----:B------:R-:W2:Y:S01]  /*07b0*/  LDS R4, [R2+0x280] ;  /* 0x0002800002047984 */ /* 0x000ea20000000800 */
[----:B0-----:R-:W-:-:S04]  /*07c0*/  FFMA R12, R12, R5, R7 ;  /* 0x000000050c0c7223 */ /* 0x001fc80000000007 */
[----:B-1----:R-:W-:Y:S02]  /*07d0*/  FFMA R13, R21, R13, R12 ;  /* 0x0000000d150d7223 */ /* 0x002fe4000000000c */
[----:B------:R-:W0:Y:S02]  /*07e0*/  LDS R21, [R2+0x2c0] ;  /* 0x0002c00002157984 */ /* 0x000e240000000800 */
[----:B--2---:R-:W-:Y:S02]  /*07f0*/  FFMA R14, R4, R14, R13 ;  /* 0x0000000e040e7223 */ /* 0x004fe4000000000d */
[----:B------:R-:W-:Y:S04]  /*0800*/  LDS R12, [R2+0x300] ;  /* 0x00030000020c7984 */ /* 0x000fe80000000800 */
[----:B------:R-:W1:Y:S04]  /*0810*/  LDS.128 R4, [R17+0x30] ;  /* 0x0000300011047984 */ /* 0x000e680000000c00 */
[----:B------:R-:W2:Y:S01]  /*0820*/  LDS R13, [R2+0x340] ;  /* 0x00034000020d7984 */ /* 0x000ea20000000800 */
[----:B------:R-:W-:-:S04]  /*0830*/  IMAD.WIDE R28, R22, 0x4, R24 ;  /* 0x00000004161c7825 */ /* 0x000fc800078e0218 */
[----:B0-----:R-:W-:Y:S02]  /*0840*/  FFMA R15, R21, R15, R14 ;  /* 0x0000000f150f7223 */ /* 0x001fe4000000000e */
[----:B------:R-:W0:Y:S02]  /*0850*/  LDS R21, [R2+0x380] ;  /* 0x0003800002157984 */ /* 0x000e240000000800 */
[----:B-1----:R-:W-:Y:S02]  /*0860*/  FFMA R12, R4, R12, R15 ;  /* 0x0000000c040c7223 */ /* 0x002fe4000000000f */
[----:B------:R-:W1:Y:S01]  /*0870*/  LDS R4, [R2+0x3c0] ;  /* 0x0003c00002047984 */ /* 0x000e620000000800 */
[----:B------:R-:W-:Y:S06]  /*0880*/  BAR.SYNC.DEFER_BLOCKING 0x0 ;  /* 0x0000000000007b1d */ /* 0x000fec0000010000 */
[----:B------:R2:W3:Y:S04]  /*0890*/  LDG.E R27, desc[UR8][R26.64+0x40] ;  /* 0x000040081a1b7981 */ /* 0x0004e8000c1e1900 */
[----:B------:R-:W4:Y:S01]  /*08a0*/  LDG.E R29, desc[UR8][R28.64] ;  /* 0x000000081c1d7981 */ /* 0x000f22000c1e1900 */
[----:B--2---:R-:W-:-:S04]  /*08b0*/  FFMA R26, R13, R5, R12 ;  /* 0x000000050d1a7223 */ /* 0x004fc8000000000c */
[----:B0-----:R-:W-:-:S04]  /*08c0*/  FFMA R6, R21, R6, R26 ;  /* 0x0000000615067223 */ /* 0x001fc8000000001a */
[----:B-1----:R-:W-:Y:S01]  /*08d0*/  FFMA R7, R4, R7, R6 ;  /* 0x0000000704077223 */ /* 0x002fe20000000006 */
[----:B------:R-:W-:-:S04]  /*08e0*/  IADD3 R19, PT, PT, R19, 0x20, RZ ;  /* 0x0000002013137810 */ /* 0x000fc80007ffe0ff */
[----:B------:R-:W-:Y:S02]  /*08f0*/  ISETP.GE.AND P0, PT, R19, R18, PT ;  /* 0x000000121300720c */ /* 0x000fe40003f06270 */
[C---:B------:R-:W-:Y:S02]  /*0900*/  LEA R20, R9.reuse, R20, 0x5 ;  /* 0x0000001409147211 */ /* 0x040fe400078e28ff */
[----:B------:R-:W-:Y:S02]  /*0910*/  LEA R22, R9, R22, 0x5 ;  /* 0x0000001609167211 */ /* 0x000fe400078e28ff */
[----:B------:R-:W-:Y:S01]  /*0920*/  IADD3 R8, PT, PT, R8, 0x20, RZ ;  /* 0x0000002008087810 */ /* 0x000fe20007ffe0ff */
[----:B---3--:R-:W-:Y:S04]  /*0930*/  STS [R11], R27 ;  /* 0x0000001b0b007388 */ /* 0x008fe80000000800 */
[----:B----4-:R-:W-:Y:S01]  /*0940*/  STS [R10], R29 ;  /* 0x0000001d0a007388 */ /* 0x010fe20000000800 */
[----:B------:R-:W-:Y:S06]  /*0950*/  BAR.SYNC.DEFER_BLOCKING 0x0 ;  /* 0x0000000000007b1d */ /* 0x000fec0000010000 */
[----:B------:R-:W-:Y:S04]  /*0960*/  LDS R23, [R2] ;  /* 0x0000000002177984 */ /* 0x000fe80000000800 */
[----:B------:R-:W0:Y:S04]  /*0970*/  LDS.128 R12, [R17] ;  /* 0x00000000110c7984 */ /* 0x000e280000000c00 */
[----:B------:R-:W1:Y:S04]  /*0980*/  LDS R5, [R2+0x40] ;  /* 0x0000400002057984 */ /* 0x000e680000000800 */
[----:B------:R-:W2:Y:S04]  /*0990*/  LDS R21, [R2+0x80] ;  /* 0x0000800002157984 */ /* 0x000ea80000000800 */
[----:B------:R-:W-:Y:S01]  /*09a0*/  LDS R26, [R2+0x140] ;  /* 0x00014000021a7984 */ /* 0x000fe20000000800 */
[----:B0-----:R-:W-:-:S03]  /*09b0*/  FFMA R4, R12, R23, R7 ;  /* 0x000000170c047223 */ /* 0x001fc60000000007 */
[----:B------:R-:W0:Y:S01]  /*09c0*/  LDS R12, [R2+0xc0] ;  /* 0x0000c000020c7984 */ /* 0x000e220000000800 */
[----:B-1----:R-:W-:-:S03]  /*09d0*/  FFMA R28, R5, R13, R4 ;  /* 0x0000000d051c7223 */ /* 0x002fc60000000004 */
[----:B------:R-:W-:Y:S04]  /*09e0*/  LDS R23, [R2+0x100] ;  /* 0x0001000002177984 */ /* 0x000fe80000000800 */
[----:B------:R-:W1:Y:S01]  /*09f0*/  LDS.128 R4, [R17+0x10] ;  /* 0x0000100011047984 */ /* 0x000e620000000c00 */
[----:B--2---:R-:W-:-:S03]  /*0a00*/  FFMA R13, R21, R14, R28 ;  /* 0x0000000e150d7223 */ /* 0x004fc6000000001c */
[----:B------:R-:W2:Y:S01]  /*0a10*/  LDS R21, [R2+0x180] ;  /* 0x0001800002157984 */ /* 0x000ea20000000800 */
[----:B0-----:R-:W-:-:S04]  /*0a20*/  FFMA R13, R12, R15, R13 ;  /* 0x0000000f0c0d7223 */ /* 0x001fc8000000000d */
[----:B-1----:R-:W-:Y:S02]  /*0a30*/  FFMA R13, R4, R23, R13 ;  /* 0x00000017040d7223 */ /* 0x002fe4000000000d */
[----:B------:R-:W0:Y:S02]  /*0a40*/  LDS R4, [R2+0x1c0] ;  /* 0x0001c00002047984 */ /* 0x000e240000000800 */
[----:B------:R-:W-:Y:S02]  /*0a50*/  FFMA R28, R26, R5, R13 ;  /* 0x000000051a1c7223 */ /* 0x000fe4000000000d */
[----:B------:R-:W-:Y:S04]  /*0a60*/  LDS R23, [R2+0x200] ;  /* 0x0002000002177984 */ /* 0x000fe80000000800 */
[----:B------:R-:W1:Y:S04]  /*0a70*/  LDS.128 R12, [R17+0x20] ;  /* 0x00002000110c7984 */ /* 0x000e680000000c00 */
[----:B------:R-:W3:Y:S01]  /*0a80*/  LDS R26, [R2+0x240] ;  /* 0x00024000021a7984 */ /* 0x000ee20000000800 */
[----:B--2---:R-:W-:-:S03]  /*0a90*/  FFMA R5, R21, R6, R28 ;  /* 0x0000000615057223 */ /* 0x004fc6000000001c */
[----:B------:R-:W2:Y:S01]  /*0aa0*/  LDS R21, [R2+0x280] ;  /* 0x0002800002157984 */ /* 0x000ea20000000800 */
[----:B0-----:R-:W-:-:S04]  /*0ab0*/  FFMA R5, R4, R7, R5 ;  /* 0x0000000704057223 */ /* 0x001fc80000000005 */
[----:B-1----:R-:W-:Y:S02]  /*0ac0*/  FFMA R5, R12, R23, R5 ;  /* 0x000000170c057223 */ /* 0x002fe40000000005 */
[----:B------:R-:W0:Y:S02]  /*0ad0*/  LDS R12, [R2+0x2c0] ;  /* 0x0002c000020c7984 */ /* 0x000e240000000800 */
[----:B---3--:R-:W-:Y:S02]  /*0ae0*/  FFMA R26, R26, R13, R5 ;  /* 0x0000000d1a1a7223 */ /* 0x008fe40000000005 */
[----:B------:R-:W-:Y:S04]  /*0af0*/  LDS R13, [R2+0x300] ;  /* 0x00030000020d7984 */ /* 0x000fe80000000800 */
[----:B------:R-:W1:Y:S01]  /*0b00*/  LDS.128 R4, [R17+0x30] ;  /* 0x0000300011047984 */ /* 0x000e620000000c00 */
[----:B--2---:R-:W-:-:S03]  /*0b10*/  FFMA R21, R21, R14, R26 ;  /* 0x0000000e15157223 */ /* 0x004fc6000000001a */
[----:B------:R-:W2:Y:S04]  /*0b20*/  LDS R23, [R2+0x340] ;  /* 0x0003400002177984 */ /* 0x000ea80000000800 */
[----:B------:R-:W3:Y:S04]  /*0b30*/  LDS R26, [R2+0x380] ;  /* 0x00038000021a7984 */ /* 0x000ee80000000800 */
[----:B------:R-:W4:Y:S01]  /*0b40*/  LDS R14, [R2+0x3c0] ;  /* 0x0003c000020e7984 */ /* 0x000f220000000800 */
[----:B0-----:R-:W-:-:S04]  /*0b50*/  FFMA R15, R12, R15, R21 ;  /* 0x0000000f0c0f7223 */ /* 0x001fc80000000015 */
[----:B-1----:R-:W-:-:S04]  /*0b60*/  FFMA R4, R4, R13, R15 ;  /* 0x0000000d04047223 */ /* 0x002fc8000000000f */
[----:B--2---:R-:W-:-:S04]  /*0b70*/  FFMA R5, R23, R5, R4 ;  /* 0x0000000517057223 */ /* 0x004fc80000000004 */
[----:B---3--:R-:W-:-:S04]  /*0b80*/  FFMA R5, R26, R6, R5 ;  /* 0x000000061a057223 */ /* 0x008fc80000000005 */
[----:B----4-:R-:W-:Y:S01]  /*0b90*/  FFMA R7, R14, R7, R5 ;  /* 0x000000070e077223 */ /* 0x010fe20000000005 */
[----:B------:R-:W-:Y:S06]  /*0ba0*/  BAR.SYNC.DEFER_BLOCKING 0x0 ;  /* 0x0000000000007b1d */ /* 0x000fec0000010000 */
[----:B------:R-:W-:Y:S05]  /*0bb0*/  @!P0 BRA `(.L_x_3) ;  /* 0xfffffff800888947 */ /* 0x000fea000383ffff */
.L_x_1:
[----:B------:R-:W0:Y:S01]  /*0bc0*/  LDC.64 R4, c[0x0][0x380] ;  /* 0x0000e000ff047b82 */ /* 0x000e220000000a00 */
[----:B------:R-:W-:-:S05]  /*0bd0*/  IADD3 R0, PT, PT, R0, UR4, RZ ;  /* 0x0000000400007c10 */ /* 0x000fca000fffe0ff */
[----:B------:R-:W-:-:S04]  /*0be0*/  IMAD R3, R3, R9, R0 ;  /* 0x0000000903037224 */ /* 0x000fc800078e0200 */
[----:B------:R-:W-:-:S04]  /*0bf0*/  IMAD R3, R16, UR10, R3 ;  /* 0x0000000a10037c24 */ /* 0x000fc8000f8e0203 */
[----:B0-----:R-:W-:-:S05]  /*0c00*/  IMAD.WIDE R2, R3, 0x4, R4 ;  /* 0x0000000403027825 */ /* 0x001fca00078e0204 */
[----:B------:R-:W-:Y:S01]  /*0c10*/  STG.E desc[UR8][R2.64], R7 ;  /* 0x0000000702007986 */ /* 0x000fe2000c101908 */
[----:B------:R-:W-:Y:S05]  /*0c20*/  EXIT ;  /* 0x000000000000794d */ /* 0x000fea0003800000 */
.L_x_4:
        /* <DEDUP_REMOVED lines=13> */
.L_x_9:


//--------------------- .text._Z12MatTransposePfPKfii --------------------------
	.section	.text._Z12MatTransposePfPKfii,"ax",@progbits
	.align	128
        .global         _Z12MatTransposePfPKfii
        .type           _Z12MatTransposePfPKfii,@function
        .size           _Z12MatTransposePfPKfii,(.L_x_10 - _Z12MatTransposePfPKfii)
        .other          _Z12MatTransposePfPKfii,@"STO_CUDA_ENTRY STV_DEFAULT"
_Z12MatTransposePfPKfii:
.text._Z12MatTransposePfPKfii:
[----:B------:R-:W-:Y:S01]  /*0000*/  LDC R1, c[0x0][0x37c] ;  /* 0x0000df00ff017b82 */ /* 0x000fe20000000800 */
[----:B------:R-:W0:Y:S07]  /*0010*/  S2R R0, SR_CTAID.X ;  /* 0x0000000000007919 */ /* 0x000e2e0000002500 */
[----:B------:R-:W1:Y:S01]  /*0020*/  LDC.64 R2, c[0x0][0x390] ;  /* 0x0000e400ff027b82 */ /* 0x000e620000000a00 */
[----:B------:R-:W0:Y:S01]  /*0030*/  LDCU UR4, c[0x0][0x360] ;  /* 0x00006c00ff0477ac */ /* 0x000e220008000800 */
[----:B------:R-:W0:Y:S02]  /*0040*/  S2R R5, SR_TID.X ;  /* 0x0000000000057919 */ /* 0x000e240000002100 */
[----:B0-----:R-:W-:-:S02]  /*0050*/  IMAD R0, R0, UR4, R5 ;  /* 0x0000000400007c24 */ /* 0x001fc4000f8e0205 */
[----:B-1----:R-:W-:-:S05]  /*0060*/  IMAD R5, R3, R2, RZ ;  /* 0x0000000203057224 */ /* 0x002fca00078e02ff */
[----:B------:R-:W-:-:S13]  /*0070*/  ISETP.GE.AND P0, PT, R0, R5, PT ;  /* 0x000000050000720c */ /* 0x000fda0003f06270 */
[----:B------:R-:W-:Y:S05]  /*0080*/  @P0 EXIT ;  /* 0x000000000000094d */ /* 0x000fea0003800000 */
[----:B------:R-:W0:Y:S01]  /*0090*/  LDC.64 R4, c[0x0][0x388] ;  /* 0x0000e200ff047b82 */ /* 0x000e220000000a00 */
[----:B------:R-:W1:Y:S01]  /*00a0*/  LDCU.64 UR4, c[0x0][0x358] ;  /* 0x00006b00ff0477ac */ /* 0x000e620008000a00 */
[----:B0-----:R-:W-:-:S05]  /*00b0*/  IMAD.WIDE R4, R0, 0x4, R4 ;  /* 0x0000000400047825 */ /* 0x001fca00078e0204 */
[----:B-1----:R0:W2:Y:S01]  /*00c0*/  LDG.E R9, desc[UR4][R4.64] ;  /* 0x0000000404097981 */ /* 0x0020a2000c1e1900 */
[----:B------:R-:W-:-:S04]  /*00d0*/  IABS R11, R3 ;  /* 0x00000003000b7213 */ /* 0x000fc80000000000 */
[----:B------:R-:W1:Y:S01]  /*00e0*/  I2F.RP R8, R11 ;  /* 0x0000000b00087306 */ /* 0x000e620000209400 */
[----:B0-----:R-:W-:-:S07]  /*00f0*/  IABS R4, R0 ;  /* 0x0000000000047213 */ /* 0x001fce0000000000 */
[----:B-1----:R-:W0:Y:S02]  /*0100*/  MUFU.RCP R8, R8 ;  /* 0x0000000800087308 */ /* 0x002e240000001000 */
[----:B0-----:R-:W-:-:S06]  /*0110*/  IADD3 R6, PT, PT, R8, 0xffffffe, RZ ;  /* 0x0ffffffe08067810 */ /* 0x001fcc0007ffe0ff */
[----:B------:R0:W1:Y:S02]  /*0120*/  F2I.FTZ.U32.TRUNC.NTZ R7, R6 ;  /* 0x0000000600077305 */ /* 0x000064000021f000 */
[----:B0-----:R-:W-:Y:S01]  /*0130*/  IMAD.MOV.U32 R6, RZ, RZ, RZ ;  /* 0x000000ffff067224 */ /* 0x001fe200078e00ff */
[----:B-1----:R-:W-:-:S05]  /*0140*/  IADD3 R10, PT, PT, RZ, -R7, RZ ;  /* 0x80000007ff0a7210 */ /* 0x002fca0007ffe0ff */
[----:B------:R-:W-:-:S04]  /*0150*/  IMAD R13, R10, R11, RZ ;  /* 0x0000000b0a0d7224 */ /* 0x000fc800078e02ff */
[----:B------:R-:W-:-:S06]  /*0160*/  IMAD.HI.U32 R7, R7, R13, R6 ;  /* 0x0000000d07077227 */ /* 0x000fcc00078e0006 */
[----:B------:R-:W-:-:S05]  /*0170*/  IMAD.HI.U32 R7, R7, R4, RZ ;  /* 0x0000000407077227 */ /* 0x000fca00078e00ff */
[----:B------:R-:W-:-:S05]  /*0180*/  IADD3 R5, PT, PT, -R7, RZ, RZ ;  /* 0x000000ff07057210 */ /* 0x000fca0007ffe1ff */
[----:B------:R-:W-:-:S05]  /*0190*/  IMAD R4, R11, R5, R4 ;  /* 0x000000050b047224 */ /* 0x000fca00078e0204 */
[----:B------:R-:W-:-:S13]  /*01a0*/  ISETP.GT.U32.AND P2, PT, R11, R4, PT ;  /* 0x000000040b00720c */ /* 0x000fda0003f44070 */
[----:B------:R-:W-:Y:S01]  /*01b0*/  @!P2 IMAD.IADD R4, R4, 0x1, -R11 ;  /* 0x000000010404a824 */ /* 0x000fe200078e0a0b */
[----:B------:R-:W-:Y:S02]  /*01c0*/  @!P2 IADD3 R7, PT, PT, R7, 0x1, RZ ;  /* 0x000000010707a810 */ /* 0x000fe40007ffe0ff */
[----:B------:R-:W-:Y:S02]  /*01d0*/  ISETP.NE.AND P2, PT, R3, RZ, PT ;  /* 0x000000ff0300720c */ /* 0x000fe40003f45270 */
[----:B------:R-:W-:Y:S02]  /*01e0*/  ISETP.GE.U32.AND P0, PT, R4, R11, PT ;  /* 0x0000000b0400720c */ /* 0x000fe40003f06070 */
[----:B------:R-:W-:-:S04]  /*01f0*/  LOP3.LUT R4, R0, R3, RZ, 0x3c, !PT ;  /* 0x0000000300047212 */ /* 0x000fc800078e3cff */
[----:B------:R-:W-:Y:S02]  /*0200*/  ISETP.GE.AND P1, PT, R4, RZ, PT ;  /* 0x000000ff0400720c */ /* 0x000fe40003f26270 */
[----:B------:R-:W0:Y:S05]  /*0210*/  LDC.64 R4, c[0x0][0x380] ;  /* 0x0000e000ff047b82 */ /* 0x000e2a0000000a00 */
[----:B------:R-:W-:-:S06]  /*0220*/  @P0 VIADD R7, R7, 0x1 ;  /* 0x0000000107070836 */ /* 0x000fcc0000000000 */
[----:B------:R-:W-:Y:S02]  /*0230*/  @!P1 IADD3 R7, PT, PT, -R7, RZ, RZ ;  /* 0x000000ff07079210 */ /* 0x000fe40007ffe1ff */
[----:B------:R-:W-:-:S05]  /*0240*/  @!P2 LOP3.LUT R7, RZ, R3, RZ, 0x33, !PT ;  /* 0x00000003ff07a212 */ /* 0x000fca00078e33ff */
[----:B------:R-:W-:-:S04]  /*0250*/  IMAD.MOV R6, RZ, RZ, -R7 ;  /* 0x000000ffff067224 */ /* 0x000fc800078e0a07 */
[----:B------:R-:W-:-:S04]  /*0260*/  IMAD R0, R3, R6, R0 ;  /* 0x0000000603007224 */ /* 0x000fc800078e0200 */
[----:B------:R-:W-:-:S04]  /*0270*/  IMAD R3, R0, R2, R7 ;  /* 0x0000000200037224 */ /* 0x000fc800078e0207 */
[----:B0-----:R-:W-:-:S05]  /*0280*/  IMAD.WIDE R2, R3, 0x4, R4 ;  /* 0x0000000403027825 */ /* 0x001fca00078e0204 */
[----:B--2---:R-:W-:Y:S01]  /*0290*/  STG.E desc[UR4][R2.64], R9 ;  /* 0x0000000902007986 */ /* 0x004fe2000c101904 */
[----:B------:R-:W-:Y:S05]  /*02a0*/  EXIT ;  /* 0x000000000000794d */ /* 0x000fea0003800000 */
.L_x_5:
        /* <DEDUP_REMOVED lines=13> */
.L_x_10:


//--------------------- .text._Z6MatSubPfPKfS1_ii --------------------------
	.section	.text._Z6MatSubPfPKfS1_ii,"ax",@progbits
	.align	128
        .global         _Z6MatSubPfPKfS1_ii
        .type           _Z6MatSubPfPKfS1_ii,@function
        .size           _Z6MatSubPfPKfS1_ii,(.L_x_11 - _Z6MatSubPfPKfS1_ii)
        .other          _Z6MatSubPfPKfS1_ii,@"STO_CUDA_ENTRY STV_DEFAULT"
_Z6MatSubPfPKfS1_ii:
.text._Z6MatSubPfPKfS1_ii:
        /* <DEDUP_REMOVED lines=11> */
[----:B------:R-:W2:Y:S08]  /*00b0*/  LDC.64 R4, c[0x0][0x390] ;  /* 0x0000e400ff047b82 */ /* 0x000eb00000000a00 */
[----:B------:R-:W3:Y:S01]  /*00c0*/  LDC.64 R6, c[0x0][0x380] ;  /* 0x0000e000ff067b82 */ /* 0x000ee20000000a00 */
[----:B0-----:R-:W-:-:S06]  /*00d0*/  IMAD.WIDE R2, R9, 0x4, R2 ;  /* 0x0000000409027825 */ /* 0x001fcc00078e0202 */
[----:B-1----:R-:W4:Y:S01]  /*00e0*/  LDG.E R2, desc[UR4][R2.64] ;  /* 0x0000000402027981 */ /* 0x002f22000c1e1900 */
[----:B--2---:R-:W-:-:S06]  /*00f0*/  IMAD.WIDE R4, R9, 0x4, R4 ;  /* 0x0000000409047825 */ /* 0x004fcc00078e0204 */
[----:B------:R-:W4:Y:S01]  /*0100*/  LDG.E R5, desc[UR4][R4.64] ;  /* 0x0000000404057981 */ /* 0x000f22000c1e1900 */
[----:B---3--:R-:W-:-:S04]  /*0110*/  IMAD.WIDE R6, R9, 0x4, R6 ;  /* 0x0000000409067825 */ /* 0x008fc800078e0206 */
[----:B----4-:R-:W-:-:S05]  /*0120*/  FADD R9, R2, -R5 ;  /* 0x8000000502097221 */ /* 0x010fca0000000000 */
[----:B------:R-:W-:Y:S01]  /*0130*/  STG.E desc[UR4][R6.64], R9 ;  /* 0x0000000906007986 */ /* 0x000fe2000c101904 */
[----:B------:R-:W-:Y:S05]  /*0140*/  EXIT ;  /* 0x000000000000794d */ /* 0x000fea0003800000 */
.L_x_6:
        /* <DEDUP_REMOVED lines=11> */
.L_x_11:


//--------------------- .text._Z6MatAddPfPKfS1_ii --------------------------
	.section	.text._Z6MatAddPfPKfS1_ii,"ax",@progbits
	.align	128
        .global         _Z6MatAddPfPKfS1_ii
        .type           _Z6MatAddPfPKfS1_ii,@function
        .size           _Z6MatAddPfPKfS1_ii,(.L_x_12 - _Z6MatAddPfPKfS1_ii)
        .other          _Z6MatAddPfPKfS1_ii,@"STO_CUDA_ENTRY STV_DEFAULT"
_Z6MatAddPfPKfS1_ii:
.text._Z6MatAddPfPKfS1_ii:
        /* <DEDUP_REMOVED lines=18> */
[----:B----4-:R-:W-:-:S05]  /*0120*/  FADD R9, R2, R5 ;  /* 0x0000000502097221 */ /* 0x010fca0000000000 */
[----:B------:R-:W-:Y:S01]  /*0130*/  STG.E desc[UR4][R6.64], R9 ;  /* 0x0000000906007986 */ /* 0x000fe2000c101904 */
[----:B------:R-:W-:Y:S05]  /*0140*/  EXIT ;  /* 0x000000000000794d */ /* 0x000fea0003800000 */
.L_x_7:
        /* <DEDUP_REMOVED lines=11> */
.L_x_12:


//--------------------- .nv.shared.reserved.0     --------------------------
	.section	.nv.shared.reserved.0,"aw",@nobits
	.weak		__nv_reservedSMEM_offset_0_alias
	.size		__nv_reservedSMEM_offset_0_alias, 0, 64
	.other		__nv_reservedSMEM_offset_0_alias,@"STO_CUDA_RESERVED_SHARED STV_DEFAULT"
__nv_reservedSMEM_offset_0_alias:
	.zero		0
	.zero		64


//--------------------- .nv.shared._Z7MatMultPfPKfS1_ii --------------------------
	.section	.nv.shared._Z7MatMultPfPKfS1_ii,"aw",@nobits
	.sectionflags	@""
	.align	4
.nv.shared._Z7MatMultPfPKfS1_ii:
	.zero		3072


//--------------------- .nv.constant0._Z7MatCopyPfPKfii --------------------------
	.section	.nv.constant0._Z7MatCopyPfPKfii,"a",@progbits
	.sectionflags	@""
	.align	4
.nv.constant0._Z7MatCopyPfPKfii:
	.zero		920


//--------------------- .nv.constant0._Z7MatMultPfPKfS1_ii --------------------------
	.section	.nv.constant0._Z7MatMultPfPKfS1_ii,"a",@progbits
	.sectionflags	@""
	.align	4
.nv.constant0._Z7MatMultPfPKfS1_ii:
	.zero		928


//--------------------- .nv.constant0._Z12MatTransposePfPKfii --------------------------
	.section	.nv.constant0._Z12MatTransposePfPKfii,"a",@progbits
	.sectionflags	@""
	.align	4
.nv.constant0._Z12MatTransposePfPKfii:
	.zero		920


//--------------------- .nv.constant0._Z6MatSubPfPKfS1_ii --------------------------
	.section	.nv.constant0._Z6MatSubPfPKfS1_ii,"a",@progbits
	.sectionflags	@""
	.align	4
.nv.constant0._Z6MatSubPfPKfS1_ii:
	.zero		928


//--------------------- .nv.constant0._Z6MatAddPfPKfS1_ii --------------------------
	.section	.nv.constant0._Z6MatAddPfPKfS1_ii,"a",@progbits
	.sectionflags	@""
	.align	4
.nv.constant0._Z6MatAddPfPKfS1_ii:
	.zero		928


//--------------------- SYMBOLS --------------------------

	.type		.nv.reservedSmem.offset0,@object
	.size		.nv.reservedSmem.offset0,0x4
	.type		.nv.reservedSmem.cap,@object
	.size		.nv.reservedSmem.cap,0x4
